







.version 5.0
.target sm_50
.address_size 64



.visible .entry _Z9getrf_1x1IffLi256ELb0EEviPPT_iPiS3_i(
.param .u32 _Z9getrf_1x1IffLi256ELb0EEviPPT_iPiS3_i_param_0,
.param .u64 _Z9getrf_1x1IffLi256ELb0EEviPPT_iPiS3_i_param_1,
.param .u32 _Z9getrf_1x1IffLi256ELb0EEviPPT_iPiS3_i_param_2,
.param .u64 _Z9getrf_1x1IffLi256ELb0EEviPPT_iPiS3_i_param_3,
.param .u64 _Z9getrf_1x1IffLi256ELb0EEviPPT_iPiS3_i_param_4,
.param .u32 _Z9getrf_1x1IffLi256ELb0EEviPPT_iPiS3_i_param_5
)
.maxntid 256, 1, 1
{
.reg .pred %p<4>;
.reg .f32 %f<2>;
.reg .b32 %r<12>;
.reg .b64 %rd<11>;


ld.param.u64 %rd1, [_Z9getrf_1x1IffLi256ELb0EEviPPT_iPiS3_i_param_1];
ld.param.u64 %rd2, [_Z9getrf_1x1IffLi256ELb0EEviPPT_iPiS3_i_param_4];
ld.param.u32 %r3, [_Z9getrf_1x1IffLi256ELb0EEviPPT_iPiS3_i_param_5];
mov.u32 %r4, %ctaid.y;
mov.u32 %r5, %nctaid.x;
mov.u32 %r6, %ctaid.x;
mad.lo.s32 %r7, %r4, %r5, %r6;
shl.b32 %r1, %r7, 8;
setp.ge.s32	%p1, %r1, %r3;
@%p1 bra BB0_3;

mov.u32 %r8, %tid.x;
add.s32 %r2, %r8, %r1;
setp.ge.s32	%p2, %r2, %r3;
@%p2 bra BB0_3;

cvta.to.global.u64 %rd3, %rd2;
cvta.to.global.u64 %rd4, %rd1;
add.s32 %r9, %r3, -1;
min.s32 %r10, %r2, %r9;
mul.wide.s32 %rd5, %r10, 8;
add.s64 %rd6, %rd4, %rd5;
ld.global.u64 %rd7, [%rd6];
cvta.to.global.u64 %rd8, %rd7;
ld.global.f32 %f1, [%rd8];
setp.eq.f32	%p3, %f1, 0f00000000;
selp.u32	%r11, 1, 0, %p3;
mul.wide.s32 %rd9, %r2, 4;
add.s64 %rd10, %rd3, %rd9;
st.global.u32 [%rd10], %r11;

BB0_3:
ret;
}


.visible .entry _Z9getrf_1x1IffLi256ELb1EEviPPT_iPiS3_i(
.param .u32 _Z9getrf_1x1IffLi256ELb1EEviPPT_iPiS3_i_param_0,
.param .u64 _Z9getrf_1x1IffLi256ELb1EEviPPT_iPiS3_i_param_1,
.param .u32 _Z9getrf_1x1IffLi256ELb1EEviPPT_iPiS3_i_param_2,
.param .u64 _Z9getrf_1x1IffLi256ELb1EEviPPT_iPiS3_i_param_3,
.param .u64 _Z9getrf_1x1IffLi256ELb1EEviPPT_iPiS3_i_param_4,
.param .u32 _Z9getrf_1x1IffLi256ELb1EEviPPT_iPiS3_i_param_5
)
.maxntid 256, 1, 1
{
.reg .pred %p<4>;
.reg .f32 %f<2>;
.reg .b32 %r<13>;
.reg .b64 %rd<14>;


ld.param.u64 %rd1, [_Z9getrf_1x1IffLi256ELb1EEviPPT_iPiS3_i_param_1];
ld.param.u64 %rd2, [_Z9getrf_1x1IffLi256ELb1EEviPPT_iPiS3_i_param_3];
ld.param.u64 %rd3, [_Z9getrf_1x1IffLi256ELb1EEviPPT_iPiS3_i_param_4];
ld.param.u32 %r3, [_Z9getrf_1x1IffLi256ELb1EEviPPT_iPiS3_i_param_5];
mov.u32 %r4, %ctaid.y;
mov.u32 %r5, %nctaid.x;
mov.u32 %r6, %ctaid.x;
mad.lo.s32 %r7, %r4, %r5, %r6;
shl.b32 %r1, %r7, 8;
setp.ge.s32	%p1, %r1, %r3;
@%p1 bra BB1_3;

mov.u32 %r8, %tid.x;
add.s32 %r2, %r8, %r1;
setp.ge.s32	%p2, %r2, %r3;
@%p2 bra BB1_3;

cvta.to.global.u64 %rd4, %rd3;
cvta.to.global.u64 %rd5, %rd2;
cvta.to.global.u64 %rd6, %rd1;
add.s32 %r9, %r3, -1;
min.s32 %r10, %r2, %r9;
mul.wide.s32 %rd7, %r10, 8;
add.s64 %rd8, %rd6, %rd7;
ld.global.u64 %rd9, [%rd8];
cvta.to.global.u64 %rd10, %rd9;
ld.global.f32 %f1, [%rd10];
setp.eq.f32	%p3, %f1, 0f00000000;
selp.u32	%r11, 1, 0, %p3;
mul.wide.s32 %rd11, %r2, 4;
add.s64 %rd12, %rd5, %rd11;
mov.u32 %r12, 1;
st.global.u32 [%rd12], %r12;
add.s64 %rd13, %rd4, %rd11;
st.global.u32 [%rd13], %r11;

BB1_3:
ret;
}


.visible .entry _Z9getrf_1x1IddLi256ELb0EEviPPT_iPiS3_i(
.param .u32 _Z9getrf_1x1IddLi256ELb0EEviPPT_iPiS3_i_param_0,
.param .u64 _Z9getrf_1x1IddLi256ELb0EEviPPT_iPiS3_i_param_1,
.param .u32 _Z9getrf_1x1IddLi256ELb0EEviPPT_iPiS3_i_param_2,
.param .u64 _Z9getrf_1x1IddLi256ELb0EEviPPT_iPiS3_i_param_3,
.param .u64 _Z9getrf_1x1IddLi256ELb0EEviPPT_iPiS3_i_param_4,
.param .u32 _Z9getrf_1x1IddLi256ELb0EEviPPT_iPiS3_i_param_5
)
.maxntid 256, 1, 1
{
.reg .pred %p<4>;
.reg .b32 %r<12>;
.reg .f64 %fd<2>;
.reg .b64 %rd<11>;


ld.param.u64 %rd1, [_Z9getrf_1x1IddLi256ELb0EEviPPT_iPiS3_i_param_1];
ld.param.u64 %rd2, [_Z9getrf_1x1IddLi256ELb0EEviPPT_iPiS3_i_param_4];
ld.param.u32 %r3, [_Z9getrf_1x1IddLi256ELb0EEviPPT_iPiS3_i_param_5];
mov.u32 %r4, %ctaid.y;
mov.u32 %r5, %nctaid.x;
mov.u32 %r6, %ctaid.x;
mad.lo.s32 %r7, %r4, %r5, %r6;
shl.b32 %r1, %r7, 8;
setp.ge.s32	%p1, %r1, %r3;
@%p1 bra BB2_3;

mov.u32 %r8, %tid.x;
add.s32 %r2, %r8, %r1;
setp.ge.s32	%p2, %r2, %r3;
@%p2 bra BB2_3;

cvta.to.global.u64 %rd3, %rd2;
cvta.to.global.u64 %rd4, %rd1;
add.s32 %r9, %r3, -1;
min.s32 %r10, %r2, %r9;
mul.wide.s32 %rd5, %r10, 8;
add.s64 %rd6, %rd4, %rd5;
ld.global.u64 %rd7, [%rd6];
cvta.to.global.u64 %rd8, %rd7;
ld.global.f64 %fd1, [%rd8];
setp.eq.f64	%p3, %fd1, 0d0000000000000000;
selp.u32	%r11, 1, 0, %p3;
mul.wide.s32 %rd9, %r2, 4;
add.s64 %rd10, %rd3, %rd9;
st.global.u32 [%rd10], %r11;

BB2_3:
ret;
}


.visible .entry _Z9getrf_1x1IddLi256ELb1EEviPPT_iPiS3_i(
.param .u32 _Z9getrf_1x1IddLi256ELb1EEviPPT_iPiS3_i_param_0,
.param .u64 _Z9getrf_1x1IddLi256ELb1EEviPPT_iPiS3_i_param_1,
.param .u32 _Z9getrf_1x1IddLi256ELb1EEviPPT_iPiS3_i_param_2,
.param .u64 _Z9getrf_1x1IddLi256ELb1EEviPPT_iPiS3_i_param_3,
.param .u64 _Z9getrf_1x1IddLi256ELb1EEviPPT_iPiS3_i_param_4,
.param .u32 _Z9getrf_1x1IddLi256ELb1EEviPPT_iPiS3_i_param_5
)
.maxntid 256, 1, 1
{
.reg .pred %p<4>;
.reg .b32 %r<13>;
.reg .f64 %fd<2>;
.reg .b64 %rd<14>;


ld.param.u64 %rd1, [_Z9getrf_1x1IddLi256ELb1EEviPPT_iPiS3_i_param_1];
ld.param.u64 %rd2, [_Z9getrf_1x1IddLi256ELb1EEviPPT_iPiS3_i_param_3];
ld.param.u64 %rd3, [_Z9getrf_1x1IddLi256ELb1EEviPPT_iPiS3_i_param_4];
ld.param.u32 %r3, [_Z9getrf_1x1IddLi256ELb1EEviPPT_iPiS3_i_param_5];
mov.u32 %r4, %ctaid.y;
mov.u32 %r5, %nctaid.x;
mov.u32 %r6, %ctaid.x;
mad.lo.s32 %r7, %r4, %r5, %r6;
shl.b32 %r1, %r7, 8;
setp.ge.s32	%p1, %r1, %r3;
@%p1 bra BB3_3;

mov.u32 %r8, %tid.x;
add.s32 %r2, %r8, %r1;
setp.ge.s32	%p2, %r2, %r3;
@%p2 bra BB3_3;

cvta.to.global.u64 %rd4, %rd3;
cvta.to.global.u64 %rd5, %rd2;
cvta.to.global.u64 %rd6, %rd1;
add.s32 %r9, %r3, -1;
min.s32 %r10, %r2, %r9;
mul.wide.s32 %rd7, %r10, 8;
add.s64 %rd8, %rd6, %rd7;
ld.global.u64 %rd9, [%rd8];
cvta.to.global.u64 %rd10, %rd9;
ld.global.f64 %fd1, [%rd10];
setp.eq.f64	%p3, %fd1, 0d0000000000000000;
selp.u32	%r11, 1, 0, %p3;
mul.wide.s32 %rd11, %r2, 4;
add.s64 %rd12, %rd5, %rd11;
mov.u32 %r12, 1;
st.global.u32 [%rd12], %r12;
add.s64 %rd13, %rd4, %rd11;
st.global.u32 [%rd13], %r11;

BB3_3:
ret;
}


.visible .entry _Z9getrf_1x1I6float2fLi256ELb0EEviPPT_iPiS4_i(
.param .u32 _Z9getrf_1x1I6float2fLi256ELb0EEviPPT_iPiS4_i_param_0,
.param .u64 _Z9getrf_1x1I6float2fLi256ELb0EEviPPT_iPiS4_i_param_1,
.param .u32 _Z9getrf_1x1I6float2fLi256ELb0EEviPPT_iPiS4_i_param_2,
.param .u64 _Z9getrf_1x1I6float2fLi256ELb0EEviPPT_iPiS4_i_param_3,
.param .u64 _Z9getrf_1x1I6float2fLi256ELb0EEviPPT_iPiS4_i_param_4,
.param .u32 _Z9getrf_1x1I6float2fLi256ELb0EEviPPT_iPiS4_i_param_5
)
.maxntid 256, 1, 1
{
.reg .pred %p<8>;
.reg .f32 %f<5>;
.reg .b32 %r<12>;
.reg .b64 %rd<11>;


ld.param.u64 %rd1, [_Z9getrf_1x1I6float2fLi256ELb0EEviPPT_iPiS4_i_param_1];
ld.param.u64 %rd2, [_Z9getrf_1x1I6float2fLi256ELb0EEviPPT_iPiS4_i_param_4];
ld.param.u32 %r3, [_Z9getrf_1x1I6float2fLi256ELb0EEviPPT_iPiS4_i_param_5];
mov.u32 %r4, %ctaid.y;
mov.u32 %r5, %nctaid.x;
mov.u32 %r6, %ctaid.x;
mad.lo.s32 %r7, %r4, %r5, %r6;
shl.b32 %r1, %r7, 8;
setp.ge.s32	%p3, %r1, %r3;
@%p3 bra BB4_5;

cvta.to.global.u64 %rd3, %rd1;
mov.u32 %r8, %tid.x;
add.s32 %r2, %r8, %r1;
add.s32 %r9, %r3, -1;
min.s32 %r10, %r2, %r9;
mul.wide.s32 %rd4, %r10, 8;
add.s64 %rd5, %rd3, %rd4;
ld.global.u64 %rd6, [%rd5];
cvta.to.global.u64 %rd7, %rd6;
ld.global.v2.f32 {%f3, %f4}, [%rd7];
mov.pred %p7, 0;
setp.neu.f32	%p5, %f3, 0f00000000;
@%p5 bra BB4_3;

setp.eq.f32	%p7, %f4, 0f00000000;

BB4_3:
setp.ge.s32	%p6, %r2, %r3;
@%p6 bra BB4_5;

cvta.to.global.u64 %rd8, %rd2;
selp.u32	%r11, 1, 0, %p7;
mul.wide.s32 %rd9, %r2, 4;
add.s64 %rd10, %rd8, %rd9;
st.global.u32 [%rd10], %r11;

BB4_5:
ret;
}


.visible .entry _Z9getrf_1x1I6float2fLi256ELb1EEviPPT_iPiS4_i(
.param .u32 _Z9getrf_1x1I6float2fLi256ELb1EEviPPT_iPiS4_i_param_0,
.param .u64 _Z9getrf_1x1I6float2fLi256ELb1EEviPPT_iPiS4_i_param_1,
.param .u32 _Z9getrf_1x1I6float2fLi256ELb1EEviPPT_iPiS4_i_param_2,
.param .u64 _Z9getrf_1x1I6float2fLi256ELb1EEviPPT_iPiS4_i_param_3,
.param .u64 _Z9getrf_1x1I6float2fLi256ELb1EEviPPT_iPiS4_i_param_4,
.param .u32 _Z9getrf_1x1I6float2fLi256ELb1EEviPPT_iPiS4_i_param_5
)
.maxntid 256, 1, 1
{
.reg .pred %p<8>;
.reg .f32 %f<5>;
.reg .b32 %r<13>;
.reg .b64 %rd<14>;


ld.param.u64 %rd1, [_Z9getrf_1x1I6float2fLi256ELb1EEviPPT_iPiS4_i_param_1];
ld.param.u64 %rd2, [_Z9getrf_1x1I6float2fLi256ELb1EEviPPT_iPiS4_i_param_3];
ld.param.u64 %rd3, [_Z9getrf_1x1I6float2fLi256ELb1EEviPPT_iPiS4_i_param_4];
ld.param.u32 %r3, [_Z9getrf_1x1I6float2fLi256ELb1EEviPPT_iPiS4_i_param_5];
mov.u32 %r4, %ctaid.y;
mov.u32 %r5, %nctaid.x;
mov.u32 %r6, %ctaid.x;
mad.lo.s32 %r7, %r4, %r5, %r6;
shl.b32 %r1, %r7, 8;
setp.ge.s32	%p3, %r1, %r3;
@%p3 bra BB5_5;

cvta.to.global.u64 %rd4, %rd1;
mov.u32 %r8, %tid.x;
add.s32 %r2, %r8, %r1;
add.s32 %r9, %r3, -1;
min.s32 %r10, %r2, %r9;
mul.wide.s32 %rd5, %r10, 8;
add.s64 %rd6, %rd4, %rd5;
ld.global.u64 %rd7, [%rd6];
cvta.to.global.u64 %rd8, %rd7;
ld.global.v2.f32 {%f3, %f4}, [%rd8];
mov.pred %p7, 0;
setp.neu.f32	%p5, %f3, 0f00000000;
@%p5 bra BB5_3;

setp.eq.f32	%p7, %f4, 0f00000000;

BB5_3:
setp.ge.s32	%p6, %r2, %r3;
@%p6 bra BB5_5;

cvta.to.global.u64 %rd9, %rd3;
cvta.to.global.u64 %rd10, %rd2;
selp.u32	%r11, 1, 0, %p7;
mul.wide.s32 %rd11, %r2, 4;
add.s64 %rd12, %rd10, %rd11;
mov.u32 %r12, 1;
st.global.u32 [%rd12], %r12;
add.s64 %rd13, %rd9, %rd11;
st.global.u32 [%rd13], %r11;

BB5_5:
ret;
}


.visible .entry _Z9getrf_1x1I7double2dLi256ELb0EEviPPT_iPiS4_i(
.param .u32 _Z9getrf_1x1I7double2dLi256ELb0EEviPPT_iPiS4_i_param_0,
.param .u64 _Z9getrf_1x1I7double2dLi256ELb0EEviPPT_iPiS4_i_param_1,
.param .u32 _Z9getrf_1x1I7double2dLi256ELb0EEviPPT_iPiS4_i_param_2,
.param .u64 _Z9getrf_1x1I7double2dLi256ELb0EEviPPT_iPiS4_i_param_3,
.param .u64 _Z9getrf_1x1I7double2dLi256ELb0EEviPPT_iPiS4_i_param_4,
.param .u32 _Z9getrf_1x1I7double2dLi256ELb0EEviPPT_iPiS4_i_param_5
)
.maxntid 256, 1, 1
{
.reg .pred %p<8>;
.reg .b32 %r<12>;
.reg .f64 %fd<5>;
.reg .b64 %rd<11>;


ld.param.u64 %rd1, [_Z9getrf_1x1I7double2dLi256ELb0EEviPPT_iPiS4_i_param_1];
ld.param.u64 %rd2, [_Z9getrf_1x1I7double2dLi256ELb0EEviPPT_iPiS4_i_param_4];
ld.param.u32 %r3, [_Z9getrf_1x1I7double2dLi256ELb0EEviPPT_iPiS4_i_param_5];
mov.u32 %r4, %ctaid.y;
mov.u32 %r5, %nctaid.x;
mov.u32 %r6, %ctaid.x;
mad.lo.s32 %r7, %r4, %r5, %r6;
shl.b32 %r1, %r7, 8;
setp.ge.s32	%p3, %r1, %r3;
@%p3 bra BB6_5;

cvta.to.global.u64 %rd3, %rd1;
mov.u32 %r8, %tid.x;
add.s32 %r2, %r8, %r1;
add.s32 %r9, %r3, -1;
min.s32 %r10, %r2, %r9;
mul.wide.s32 %rd4, %r10, 8;
add.s64 %rd5, %rd3, %rd4;
ld.global.u64 %rd6, [%rd5];
cvta.to.global.u64 %rd7, %rd6;
ld.global.v2.f64 {%fd3, %fd4}, [%rd7];
mov.pred %p7, 0;
setp.neu.f64	%p5, %fd3, 0d0000000000000000;
@%p5 bra BB6_3;

setp.eq.f64	%p7, %fd4, 0d0000000000000000;

BB6_3:
setp.ge.s32	%p6, %r2, %r3;
@%p6 bra BB6_5;

cvta.to.global.u64 %rd8, %rd2;
selp.u32	%r11, 1, 0, %p7;
mul.wide.s32 %rd9, %r2, 4;
add.s64 %rd10, %rd8, %rd9;
st.global.u32 [%rd10], %r11;

BB6_5:
ret;
}


.visible .entry _Z9getrf_1x1I7double2dLi256ELb1EEviPPT_iPiS4_i(
.param .u32 _Z9getrf_1x1I7double2dLi256ELb1EEviPPT_iPiS4_i_param_0,
.param .u64 _Z9getrf_1x1I7double2dLi256ELb1EEviPPT_iPiS4_i_param_1,
.param .u32 _Z9getrf_1x1I7double2dLi256ELb1EEviPPT_iPiS4_i_param_2,
.param .u64 _Z9getrf_1x1I7double2dLi256ELb1EEviPPT_iPiS4_i_param_3,
.param .u64 _Z9getrf_1x1I7double2dLi256ELb1EEviPPT_iPiS4_i_param_4,
.param .u32 _Z9getrf_1x1I7double2dLi256ELb1EEviPPT_iPiS4_i_param_5
)
.maxntid 256, 1, 1
{
.reg .pred %p<8>;
.reg .b32 %r<13>;
.reg .f64 %fd<5>;
.reg .b64 %rd<14>;


ld.param.u64 %rd1, [_Z9getrf_1x1I7double2dLi256ELb1EEviPPT_iPiS4_i_param_1];
ld.param.u64 %rd2, [_Z9getrf_1x1I7double2dLi256ELb1EEviPPT_iPiS4_i_param_3];
ld.param.u64 %rd3, [_Z9getrf_1x1I7double2dLi256ELb1EEviPPT_iPiS4_i_param_4];
ld.param.u32 %r3, [_Z9getrf_1x1I7double2dLi256ELb1EEviPPT_iPiS4_i_param_5];
mov.u32 %r4, %ctaid.y;
mov.u32 %r5, %nctaid.x;
mov.u32 %r6, %ctaid.x;
mad.lo.s32 %r7, %r4, %r5, %r6;
shl.b32 %r1, %r7, 8;
setp.ge.s32	%p3, %r1, %r3;
@%p3 bra BB7_5;

cvta.to.global.u64 %rd4, %rd1;
mov.u32 %r8, %tid.x;
add.s32 %r2, %r8, %r1;
add.s32 %r9, %r3, -1;
min.s32 %r10, %r2, %r9;
mul.wide.s32 %rd5, %r10, 8;
add.s64 %rd6, %rd4, %rd5;
ld.global.u64 %rd7, [%rd6];
cvta.to.global.u64 %rd8, %rd7;
ld.global.v2.f64 {%fd3, %fd4}, [%rd8];
mov.pred %p7, 0;
setp.neu.f64	%p5, %fd3, 0d0000000000000000;
@%p5 bra BB7_3;

setp.eq.f64	%p7, %fd4, 0d0000000000000000;

BB7_3:
setp.ge.s32	%p6, %r2, %r3;
@%p6 bra BB7_5;

cvta.to.global.u64 %rd9, %rd3;
cvta.to.global.u64 %rd10, %rd2;
selp.u32	%r11, 1, 0, %p7;
mul.wide.s32 %rd11, %r2, 4;
add.s64 %rd12, %rd10, %rd11;
mov.u32 %r12, 1;
st.global.u32 [%rd12], %r12;
add.s64 %rd13, %rd9, %rd11;
st.global.u32 [%rd13], %r11;

BB7_5:
ret;
}




// ===== COMPILED SASS (sm_100) =====

	.target	sm_100

	.elftype	@"ET_EXEC"


//--------------------- .note.nv.tkinfo           --------------------------
	.section	.note.nv.tkinfo,"",@"SHT_NOTE"
	.sectionflags	@"SHF_NOTE_NV_TKINFO"
	.tkinfo
        /*0018*/ 	.word	0x00000002
        /*0030*/ 	.string	""
        /*0030*/ 	.string	"ptxas"
        /*0030*/ 	.string	"Cuda compilation tools, release 13.0, V13.0.88"
        /*0030*/ 	.string	"Build cuda_13.0.r13.0/compiler.36424714_0"
        /*0030*/ 	.string	"-arch sm_100 "



//--------------------- .note.nv.cuinfo           --------------------------
	.section	.note.nv.cuinfo,"",@"SHT_NOTE"
	.sectionflags	@"SHF_NOTE_NV_CUINFO"
        /*0018*/ 	.short	0x0002
        /*001a*/ 	.short	0x0032
        /*001c*/ 	.short	0x0082
	.zero		2


//--------------------- .nv.info                  --------------------------
	.section	.nv.info,"",@"SHT_CUDA_INFO"
	.align	4


	//----- nvinfo : EIATTR_REGCOUNT
	.align		4
        /*0000*/ 	.byte	0x04, 0x2f
        /*0002*/ 	.short	(.L_1 - .L_0)
	.align		4
.L_0:
        /*0004*/ 	.word	index@(_Z9getrf_1x1IffLi256ELb0EEviPPT_iPiS3_i)
        /*0008*/ 	.word	0x0000000a


	//----- nvinfo : EIATTR_FRAME_SIZE
	.align		4
.L_1:
        /*000c*/ 	.byte	0x04, 0x11
        /*000e*/ 	.short	(.L_3 - .L_2)
	.align		4
.L_2:
        /*0010*/ 	.word	index@(_Z9getrf_1x1IffLi256ELb0EEviPPT_iPiS3_i)
        /*0014*/ 	.word	0x00000000


	//----- nvinfo : EIATTR_REGCOUNT
	.align		4
.L_3:
        /*0018*/ 	.byte	0x04, 0x2f
        /*001a*/ 	.short	(.L_5 - .L_4)
	.align		4
.L_4:
        /*001c*/ 	.word	index@(_Z9getrf_1x1IffLi256ELb1EEviPPT_iPiS3_i)
        /*0020*/ 	.word	0x0000000e


	//----- nvinfo : EIATTR_FRAME_SIZE
	.align		4
.L_5:
        /*0024*/ 	.byte	0x04, 0x11
        /*0026*/ 	.short	(.L_7 - .L_6)
	.align		4
.L_6:
        /*0028*/ 	.word	index@(_Z9getrf_1x1IffLi256ELb1EEviPPT_iPiS3_i)
        /*002c*/ 	.word	0x00000000


	//----- nvinfo : EIATTR_REGCOUNT
	.align		4
.L_7:
        /*0030*/ 	.byte	0x04, 0x2f
        /*0032*/ 	.short	(.L_9 - .L_8)
	.align		4
.L_8:
        /*0034*/ 	.word	index@(_Z9getrf_1x1IddLi256ELb0EEviPPT_iPiS3_i)
        /*0038*/ 	.word	0x0000000c


	//----- nvinfo : EIATTR_FRAME_SIZE
	.align		4
.L_9:
        /*003c*/ 	.byte	0x04, 0x11
        /*003e*/ 	.short	(.L_11 - .L_10)
	.align		4
.L_10:
        /*0040*/ 	.word	index@(_Z9getrf_1x1IddLi256ELb0EEviPPT_iPiS3_i)
        /*0044*/ 	.word	0x00000000


	//----- nvinfo : EIATTR_REGCOUNT
	.align		4
.L_11:
        /*0048*/ 	.byte	0x04, 0x2f
        /*004a*/ 	.short	(.L_13 - .L_12)
	.align		4
.L_12:
        /*004c*/ 	.word	index@(_Z9getrf_1x1IddLi256ELb1EEviPPT_iPiS3_i)
        /*0050*/ 	.word	0x0000000e


	//----- nvinfo : EIATTR_FRAME_SIZE
	.align		4
.L_13:
        /*0054*/ 	.byte	0x04, 0x11
        /*0056*/ 	.short	(.L_15 - .L_14)
	.align		4
.L_14:
        /*0058*/ 	.word	index@(_Z9getrf_1x1IddLi256ELb1EEviPPT_iPiS3_i)
        /*005c*/ 	.word	0x00000000


	//----- nvinfo : EIATTR_REGCOUNT
	.align		4
.L_15:
        /*0060*/ 	.byte	0x04, 0x2f
        /*0062*/ 	.short	(.L_17 - .L_16)
	.align		4
.L_16:
        /*0064*/ 	.word	index@(_Z9getrf_1x1I6float2fLi256ELb0EEviPPT_iPiS4_i)
        /*0068*/ 	.word	0x0000000a


	//----- nvinfo : EIATTR_FRAME_SIZE
	.align		4
.L_17:
        /*006c*/ 	.byte	0x04, 0x11
        /*006e*/ 	.short	(.L_19 - .L_18)
	.align		4
.L_18:
        /*0070*/ 	.word	index@(_Z9getrf_1x1I6float2fLi256ELb0EEviPPT_iPiS4_i)
        /*0074*/ 	.word	0x00000000


	//----- nvinfo : EIATTR_REGCOUNT
	.align		4
.L_19:
        /*0078*/ 	.byte	0x04, 0x2f
        /*007a*/ 	.short	(.L_21 - .L_20)
	.align		4
.L_20:
        /*007c*/ 	.word	index@(_Z9getrf_1x1I6float2fLi256ELb1EEviPPT_iPiS4_i)
        /*0080*/ 	.word	0x0000000c


	//----- nvinfo : EIATTR_FRAME_SIZE
	.align		4
.L_21:
        /*0084*/ 	.byte	0x04, 0x11
        /*0086*/ 	.short	(.L_23 - .L_22)
	.align		4
.L_22:
        /*0088*/ 	.word	index@(_Z9getrf_1x1I6float2fLi256ELb1EEviPPT_iPiS4_i)
        /*008c*/ 	.word	0x00000000


	//----- nvinfo : EIATTR_REGCOUNT
	.align		4
.L_23:
        /*0090*/ 	.byte	0x04, 0x2f
        /*0092*/ 	.short	(.L_25 - .L_24)
	.align		4
.L_24:
        /*0094*/ 	.word	index@(_Z9getrf_1x1I7double2dLi256ELb0EEviPPT_iPiS4_i)
        /*0098*/ 	.word	0x0000000c


	//----- nvinfo : EIATTR_FRAME_SIZE
	.align		4
.L_25:
        /*009c*/ 	.byte	0x04, 0x11
        /*009e*/ 	.short	(.L_27 - .L_26)
	.align		4
.L_26:
        /*00a0*/ 	.word	index@(_Z9getrf_1x1I7double2dLi256ELb0EEviPPT_iPiS4_i)
        /*00a4*/ 	.word	0x00000000


	//----- nvinfo : EIATTR_REGCOUNT
	.align		4
.L_27:
        /*00a8*/ 	.byte	0x04, 0x2f
        /*00aa*/ 	.short	(.L_29 - .L_28)
	.align		4
.L_28:
        /*00ac*/ 	.word	index@(_Z9getrf_1x1I7double2dLi256ELb1EEviPPT_iPiS4_i)
        /*00b0*/ 	.word	0x0000000e


	//----- nvinfo : EIATTR_FRAME_SIZE
	.align		4
.L_29:
        /*00b4*/ 	.byte	0x04, 0x11
        /*00b6*/ 	.short	(.L_31 - .L_30)
	.align		4
.L_30:
        /*00b8*/ 	.word	index@(_Z9getrf_1x1I7double2dLi256ELb1EEviPPT_iPiS4_i)
        /*00bc*/ 	.word	0x00000000


	//----- nvinfo : EIATTR_MIN_STACK_SIZE
	.align		4
.L_31:
        /*00c0*/ 	.byte	0x04, 0x12
        /*00c2*/ 	.short	(.L_33 - .L_32)
	.align		4
.L_32:
        /*00c4*/ 	.word	index@(_Z9getrf_1x1I7double2dLi256ELb1EEviPPT_iPiS4_i)
        /*00c8*/ 	.word	0x00000000


	//----- nvinfo : EIATTR_MIN_STACK_SIZE
	.align		4
.L_33:
        /*00cc*/ 	.byte	0x04, 0x12
        /*00ce*/ 	.short	(.L_35 - .L_34)
	.align		4
.L_34:
        /*00d0*/ 	.word	index@(_Z9getrf_1x1I7double2dLi256ELb0EEviPPT_iPiS4_i)
        /*00d4*/ 	.word	0x00000000


	//----- nvinfo : EIATTR_MIN_STACK_SIZE
	.align		4
.L_35:
        /*00d8*/ 	.byte	0x04, 0x12
        /*00da*/ 	.short	(.L_37 - .L_36)
	.align		4
.L_36:
        /*00dc*/ 	.word	index@(_Z9getrf_1x1I6float2fLi256ELb1EEviPPT_iPiS4_i)
        /*00e0*/ 	.word	0x00000000


	//----- nvinfo : EIATTR_MIN_STACK_SIZE
	.align		4
.L_37:
        /*00e4*/ 	.byte	0x04, 0x12
        /*00e6*/ 	.short	(.L_39 - .L_38)
	.align		4
.L_38:
        /*00e8*/ 	.word	index@(_Z9getrf_1x1I6float2fLi256ELb0EEviPPT_iPiS4_i)
        /*00ec*/ 	.word	0x00000000


	//----- nvinfo : EIATTR_MIN_STACK_SIZE
	.align		4
.L_39:
        /*00f0*/ 	.byte	0x04, 0x12
        /*00f2*/ 	.short	(.L_41 - .L_40)
	.align		4
.L_40:
        /*00f4*/ 	.word	index@(_Z9getrf_1x1IddLi256ELb1EEviPPT_iPiS3_i)
        /*00f8*/ 	.word	0x00000000


	//----- nvinfo : EIATTR_MIN_STACK_SIZE
	.align		4
.L_41:
        /*00fc*/ 	.byte	0x04, 0x12
        /*00fe*/ 	.short	(.L_43 - .L_42)
	.align		4
.L_42:
        /*0100*/ 	.word	index@(_Z9getrf_1x1IddLi256ELb0EEviPPT_iPiS3_i)
        /*0104*/ 	.word	0x00000000


	//----- nvinfo : EIATTR_MIN_STACK_SIZE
	.align		4
.L_43:
        /*0108*/ 	.byte	0x04, 0x12
        /*010a*/ 	.short	(.L_45 - .L_44)
	.align		4
.L_44:
        /*010c*/ 	.word	index@(_Z9getrf_1x1IffLi256ELb1EEviPPT_iPiS3_i)
        /*0110*/ 	.word	0x00000000


	//----- nvinfo : EIATTR_MIN_STACK_SIZE
	.align		4
.L_45:
        /*0114*/ 	.byte	0x04, 0x12
        /*0116*/ 	.short	(.L_47 - .L_46)
	.align		4
.L_46:
        /*0118*/ 	.word	index@(_Z9getrf_1x1IffLi256ELb0EEviPPT_iPiS3_i)
        /*011c*/ 	.word	0x00000000
.L_47:


//--------------------- .nv.compat                --------------------------
	.section	.nv.compat,"",@"SHT_CUDA_COMPAT_INFO"
	.align	4
        /*0000*/ 	.byte	0x02, 0x09, 0x00, 0x00, 0x02, 0x02, 0x01, 0x00, 0x02, 0x05, 0x05, 0x00, 0x03, 0x07, 0x01, 0x01
        /*0010*/ 	.byte	0x02, 0x03, 0x00, 0x00, 0x02, 0x06, 0x01, 0x00, 0x04, 0x0b, 0x08, 0x00, 0x01, 0x00, 0x00, 0x00
        /*0020*/ 	.byte	0x00, 0x00, 0x00, 0x00


//--------------------- .nv.info._Z9getrf_1x1I7double2dLi256ELb1EEviPPT_iPiS4_i --------------------------
	.section	.nv.info._Z9getrf_1x1I7double2dLi256ELb1EEviPPT_iPiS4_i,"",@"SHT_CUDA_INFO"
	.sectionflags	@""
	.align	4


	//----- nvinfo : EIATTR_CUDA_API_VERSION
	.align		4
        /*0000*/ 	.byte	0x04, 0x37
        /*0002*/ 	.short	(.L_49 - .L_48)
.L_48:
        /*0004*/ 	.word	0x00000082


	//----- nvinfo : EIATTR_KPARAM_INFO
	.align		4
.L_49:
        /*0008*/ 	.byte	0x04, 0x17
        /*000a*/ 	.short	(.L_51 - .L_50)
.L_50:
        /*000c*/ 	.word	0x00000000
        /*0010*/ 	.short	0x0005
        /*0012*/ 	.short	0x0028
        /*0014*/ 	.byte	0x00, 0xf0, 0x11, 0x00


	//----- nvinfo : EIATTR_KPARAM_INFO
	.align		4
.L_51:
        /*0018*/ 	.byte	0x04, 0x17
        /*001a*/ 	.short	(.L_53 - .L_52)
.L_52:
        /*001c*/ 	.word	0x00000000
        /*0020*/ 	.short	0x0004
        /*0022*/ 	.short	0x0020
        /*0024*/ 	.byte	0x00, 0xf0, 0x21, 0x00


	//----- nvinfo : EIATTR_KPARAM_INFO
	.align		4
.L_53:
        /*0028*/ 	.byte	0x04, 0x17
        /*002a*/ 	.short	(.L_55 - .L_54)
.L_54:
        /*002c*/ 	.word	0x00000000
        /*0030*/ 	.short	0x0003
        /*0032*/ 	.short	0x0018
        /*0034*/ 	.byte	0x00, 0xf0, 0x21, 0x00


	//----- nvinfo : EIATTR_KPARAM_INFO
	.align		4
.L_55:
        /*0038*/ 	.byte	0x04, 0x17
        /*003a*/ 	.short	(.L_57 - .L_56)
.L_56:
        /*003c*/ 	.word	0x00000000
        /*0040*/ 	.short	0x0002
        /*0042*/ 	.short	0x0010
        /*0044*/ 	.byte	0x00, 0xf0, 0x11, 0x00


	//----- nvinfo : EIATTR_KPARAM_INFO
	.align		4
.L_57:
        /*0048*/ 	.byte	0x04, 0x17
        /*004a*/ 	.short	(.L_59 - .L_58)
.L_58:
        /*004c*/ 	.word	0x00000000
        /*0050*/ 	.short	0x0001
        /*0052*/ 	.short	0x0008
        /*0054*/ 	.byte	0x00, 0xf0, 0x21, 0x00


	//----- nvinfo : EIATTR_KPARAM_INFO
	.align		4
.L_59:
        /*0058*/ 	.byte	0x04, 0x17
        /*005a*/ 	.short	(.L_61 - .L_60)
.L_60:
        /*005c*/ 	.word	0x00000000
        /*0060*/ 	.short	0x0000
        /*0062*/ 	.short	0x0000
        /*0064*/ 	.byte	0x00, 0xf0, 0x11, 0x00


	//----- nvinfo : EIATTR_SPARSE_MMA_MASK
	.align		4
.L_61:
        /*0068*/ 	.byte	0x03, 0x50
        /*006a*/ 	.short	0x0000


	//----- nvinfo : EIATTR_MAXREG_COUNT
	.align		4
        /*006c*/ 	.byte	0x03, 0x1b
        /*006e*/ 	.short	0x00ff


	//----- nvinfo : EIATTR_MERCURY_ISA_VERSION
	.align		4
        /*0070*/ 	.byte	0x03, 0x5f
        /*0072*/ 	.short	0x0101


	//----- nvinfo : EIATTR_VRC_CTA_INIT_COUNT
	.align		4
        /*0074*/ 	.byte	0x02, 0x4a
	.zero		1
	.zero		1


	//----- nvinfo : EIATTR_EXIT_INSTR_OFFSETS
	.align		4
        /*0078*/ 	.byte	0x04, 0x1c
        /*007a*/ 	.short	(.L_63 - .L_62)


	//   ....[0]....
.L_62:
        /*007c*/ 	.word	0x00000080


	//   ....[1]....
        /*0080*/ 	.word	0x00000120


	//   ....[2]....
        /*0084*/ 	.word	0x000001e0


	//----- nvinfo : EIATTR_MAX_THREADS
	.align		4
.L_63:
        /*0088*/ 	.byte	0x04, 0x05
        /*008a*/ 	.short	(.L_65 - .L_64)
.L_64:
        /*008c*/ 	.word	0x00000100
        /*0090*/ 	.word	0x00000001
        /*0094*/ 	.word	0x00000001


	//----- nvinfo : EIATTR_CBANK_PARAM_SIZE
	.align		4
.L_65:
        /*0098*/ 	.byte	0x03, 0x19
        /*009a*/ 	.short	0x002c


	//----- nvinfo : EIATTR_PARAM_CBANK
	.align		4
        /*009c*/ 	.byte	0x04, 0x0a
        /*009e*/ 	.short	(.L_67 - .L_66)
	.align		4
.L_66:
        /*00a0*/ 	.word	index@(.nv.constant0._Z9getrf_1x1I7double2dLi256ELb1EEviPPT_iPiS4_i)
        /*00a4*/ 	.short	0x0380
        /*00a6*/ 	.short	0x002c


	//----- nvinfo : EIATTR_SW_WAR
	.align		4
.L_67:
        /*00a8*/ 	.byte	0x04, 0x36
        /*00aa*/ 	.short	(.L_69 - .L_68)
.L_68:
        /*00ac*/ 	.word	0x00000008
.L_69:


//--------------------- .nv.info._Z9getrf_1x1I7double2dLi256ELb0EEviPPT_iPiS4_i --------------------------
	.section	.nv.info._Z9getrf_1x1I7double2dLi256ELb0EEviPPT_iPiS4_i,"",@"SHT_CUDA_INFO"
	.sectionflags	@""
	.align	4


	//----- nvinfo : EIATTR_CUDA_API_VERSION
	.align		4
        /*0000*/ 	.byte	0x04, 0x37
        /*0002*/ 	.short	(.L_71 - .L_70)
.L_70:
        /*0004*/ 	.word	0x00000082


	//----- nvinfo : EIATTR_KPARAM_INFO
	.align		4
.L_71:
        /*0008*/ 	.byte	0x04, 0x17
        /*000a*/ 	.short	(.L_73 - .L_72)
.L_72:
        /*000c*/ 	.word	0x00000000
        /*0010*/ 	.short	0x0005
        /*0012*/ 	.short	0x0028
        /*0014*/ 	.byte	0x00, 0xf0, 0x11, 0x00


	//----- nvinfo : EIATTR_KPARAM_INFO
	.align		4
.L_73:
        /*0018*/ 	.byte	0x04, 0x17
        /*001a*/ 	.short	(.L_75 - .L_74)
.L_74:
        /*001c*/ 	.word	0x00000000
        /*0020*/ 	.short	0x0004
        /*0022*/ 	.short	0x0020
        /*0024*/ 	.byte	0x00, 0xf0, 0x21, 0x00


	//----- nvinfo : EIATTR_KPARAM_INFO
	.align		4
.L_75:
        /*0028*/ 	.byte	0x04, 0x17
        /*002a*/ 	.short	(.L_77 - .L_76)
.L_76:
        /*002c*/ 	.word	0x00000000
        /*0030*/ 	.short	0x0003
        /*0032*/ 	.short	0x0018
        /*0034*/ 	.byte	0x00, 0xf0, 0x21, 0x00


	//----- nvinfo : EIATTR_KPARAM_INFO
	.align		4
.L_77:
        /*0038*/ 	.byte	0x04, 0x17
        /*003a*/ 	.short	(.L_79 - .L_78)
.L_78:
        /*003c*/ 	.word	0x00000000
        /*0040*/ 	.short	0x0002
        /*0042*/ 	.short	0x0010
        /*0044*/ 	.byte	0x00, 0xf0, 0x11, 0x00


	//----- nvinfo : EIATTR_KPARAM_INFO
	.align		4
.L_79:
        /*0048*/ 	.byte	0x04, 0x17
        /*004a*/ 	.short	(.L_81 - .L_80)
.L_80:
        /*004c*/ 	.word	0x00000000
        /*0050*/ 	.short	0x0001
        /*0052*/ 	.short	0x0008
        /*0054*/ 	.byte	0x00, 0xf0, 0x21, 0x00


	//----- nvinfo : EIATTR_KPARAM_INFO
	.align		4
.L_81:
        /*0058*/ 	.byte	0x04, 0x17
        /*005a*/ 	.short	(.L_83 - .L_82)
.L_82:
        /*005c*/ 	.word	0x00000000
        /*0060*/ 	.short	0x0000
        /*0062*/ 	.short	0x0000
        /*0064*/ 	.byte	0x00, 0xf0, 0x11, 0x00


	//----- nvinfo : EIATTR_SPARSE_MMA_MASK
	.align		4
.L_83:
        /*0068*/ 	.byte	0x03, 0x50
        /*006a*/ 	.short	0x0000


	//----- nvinfo : EIATTR_MAXREG_COUNT
	.align		4
        /*006c*/ 	.byte	0x03, 0x1b
        /*006e*/ 	.short	0x00ff


	//----- nvinfo : EIATTR_MERCURY_ISA_VERSION
	.align		4
        /*0070*/ 	.byte	0x03, 0x5f
        /*0072*/ 	.short	0x0101


	//----- nvinfo : EIATTR_VRC_CTA_INIT_COUNT
	.align		4
        /*0074*/ 	.byte	0x02, 0x4a
	.zero		1
	.zero		1


	//----- nvinfo : EIATTR_EXIT_INSTR_OFFSETS
	.align		4
        /*0078*/ 	.byte	0x04, 0x1c
        /*007a*/ 	.short	(.L_85 - .L_84)


	//   ....[0]....
.L_84:
        /*007c*/ 	.word	0x00000080


	//   ....[1]....
        /*0080*/ 	.word	0x00000120


	//   ....[2]....
        /*0084*/ 	.word	0x000001a0


	//----- nvinfo : EIATTR_MAX_THREADS
	.align		4
.L_85:
        /*0088*/ 	.byte	0x04, 0x05
        /*008a*/ 	.short	(.L_87 - .L_86)
.L_86:
        /*008c*/ 	.word	0x00000100
        /*0090*/ 	.word	0x00000001
        /*0094*/ 	.word	0x00000001


	//----- nvinfo : EIATTR_CBANK_PARAM_SIZE
	.align		4
.L_87:
        /*0098*/ 	.byte	0x03, 0x19
        /*009a*/ 	.short	0x002c


	//----- nvinfo : EIATTR_PARAM_CBANK
	.align		4
        /*009c*/ 	.byte	0x04, 0x0a
        /*009e*/ 	.short	(.L_89 - .L_88)
	.align		4
.L_88:
        /*00a0*/ 	.word	index@(.nv.constant0._Z9getrf_1x1I7double2dLi256ELb0EEviPPT_iPiS4_i)
        /*00a4*/ 	.short	0x0380
        /*00a6*/ 	.short	0x002c


	//----- nvinfo : EIATTR_SW_WAR
	.align		4
.L_89:
        /*00a8*/ 	.byte	0x04, 0x36
        /*00aa*/ 	.short	(.L_91 - .L_90)
.L_90:
        /*00ac*/ 	.word	0x00000008
.L_91:


//--------------------- .nv.info._Z9getrf_1x1I6float2fLi256ELb1EEviPPT_iPiS4_i --------------------------
	.section	.nv.info._Z9getrf_1x1I6float2fLi256ELb1EEviPPT_iPiS4_i,"",@"SHT_CUDA_INFO"
	.sectionflags	@""
	.align	4


	//----- nvinfo : EIATTR_CUDA_API_VERSION
	.align		4
        /*0000*/ 	.byte	0x04, 0x37
        /*0002*/ 	.short	(.L_93 - .L_92)
.L_92:
        /*0004*/ 	.word	0x00000082


	//----- nvinfo : EIATTR_KPARAM_INFO
	.align		4
.L_93:
        /*0008*/ 	.byte	0x04, 0x17
        /*000a*/ 	.short	(.L_95 - .L_94)
.L_94:
        /*000c*/ 	.word	0x00000000
        /*0010*/ 	.short	0x0005
        /*0012*/ 	.short	0x0028
        /*0014*/ 	.byte	0x00, 0xf0, 0x11, 0x00


	//----- nvinfo : EIATTR_KPARAM_INFO
	.align		4
.L_95:
        /*0018*/ 	.byte	0x04, 0x17
        /*001a*/ 	.short	(.L_97 - .L_96)
.L_96:
        /*001c*/ 	.word	0x00000000
        /*0020*/ 	.short	0x0004
        /*0022*/ 	.short	0x0020
        /*0024*/ 	.byte	0x00, 0xf0, 0x21, 0x00


	//----- nvinfo : EIATTR_KPARAM_INFO
	.align		4
.L_97:
        /*0028*/ 	.byte	0x04, 0x17
        /*002a*/ 	.short	(.L_99 - .L_98)
.L_98:
        /*002c*/ 	.word	0x00000000
        /*0030*/ 	.short	0x0003
        /*0032*/ 	.short	0x0018
        /*0034*/ 	.byte	0x00, 0xf0, 0x21, 0x00


	//----- nvinfo : EIATTR_KPARAM_INFO
	.align		4
.L_99:
        /*0038*/ 	.byte	0x04, 0x17
        /*003a*/ 	.short	(.L_101 - .L_100)
.L_100:
        /*003c*/ 	.word	0x00000000
        /*0040*/ 	.short	0x0002
        /*0042*/ 	.short	0x0010
        /*0044*/ 	.byte	0x00, 0xf0, 0x11, 0x00


	//----- nvinfo : EIATTR_KPARAM_INFO
	.align		4
.L_101:
        /*0048*/ 	.byte	0x04, 0x17
        /*004a*/ 	.short	(.L_103 - .L_102)
.L_102:
        /*004c*/ 	.word	0x00000000
        /*0050*/ 	.short	0x0001
        /*0052*/ 	.short	0x0008
        /*0054*/ 	.byte	0x00, 0xf0, 0x21, 0x00


	//----- nvinfo : EIATTR_KPARAM_INFO
	.align		4
.L_103:
        /*0058*/ 	.byte	0x04, 0x17
        /*005a*/ 	.short	(.L_105 - .L_104)
.L_104:
        /*005c*/ 	.word	0x00000000
        /*0060*/ 	.short	0x0000
        /*0062*/ 	.short	0x0000
        /*0064*/ 	.byte	0x00, 0xf0, 0x11, 0x00


	//----- nvinfo : EIATTR_SPARSE_MMA_MASK
	.align		4
.L_105:
        /*0068*/ 	.byte	0x03, 0x50
        /*006a*/ 	.short	0x0000


	//----- nvinfo : EIATTR_MAXREG_COUNT
	.align		4
        /*006c*/ 	.byte	0x03, 0x1b
        /*006e*/ 	.short	0x00ff


	//----- nvinfo : EIATTR_MERCURY_ISA_VERSION
	.align		4
        /*0070*/ 	.byte	0x03, 0x5f
        /*0072*/ 	.short	0x0101


	//----- nvinfo : EIATTR_VRC_CTA_INIT_COUNT
	.align		4
        /*0074*/ 	.byte	0x02, 0x4a
	.zero		1
	.zero		1


	//----- nvinfo : EIATTR_EXIT_INSTR_OFFSETS
	.align		4
        /*0078*/ 	.byte	0x04, 0x1c
        /*007a*/ 	.short	(.L_107 - .L_106)


	//   ....[0]....
.L_106:
        /*007c*/ 	.word	0x00000080


	//   ....[1]....
        /*0080*/ 	.word	0x00000120


	//   ....[2]....
        /*0084*/ 	.word	0x000001d0


	//----- nvinfo : EIATTR_MAX_THREADS
	.align		4
.L_107:
        /*0088*/ 	.byte	0x04, 0x05
        /*008a*/ 	.short	(.L_109 - .L_108)
.L_108:
        /*008c*/ 	.word	0x00000100
        /*0090*/ 	.word	0x00000001
        /*0094*/ 	.word	0x00000001


	//----- nvinfo : EIATTR_CBANK_PARAM_SIZE
	.align		4
.L_109:
        /*0098*/ 	.byte	0x03, 0x19
        /*009a*/ 	.short	0x002c


	//----- nvinfo : EIATTR_PARAM_CBANK
	.align		4
        /*009c*/ 	.byte	0x04, 0x0a
        /*009e*/ 	.short	(.L_111 - .L_110)
	.align		4
.L_110:
        /*00a0*/ 	.word	index@(.nv.constant0._Z9getrf_1x1I6float2fLi256ELb1EEviPPT_iPiS4_i)
        /*00a4*/ 	.short	0x0380
        /*00a6*/ 	.short	0x002c


	//----- nvinfo : EIATTR_SW_WAR
	.align		4
.L_111:
        /*00a8*/ 	.byte	0x04, 0x36
        /*00aa*/ 	.short	(.L_113 - .L_112)
.L_112:
        /*00ac*/ 	.word	0x00000008
.L_113:


//--------------------- .nv.info._Z9getrf_1x1I6float2fLi256ELb0EEviPPT_iPiS4_i --------------------------
	.section	.nv.info._Z9getrf_1x1I6float2fLi256ELb0EEviPPT_iPiS4_i,"",@"SHT_CUDA_INFO"
	.sectionflags	@""
	.align	4


	//----- nvinfo : EIATTR_CUDA_API_VERSION
	.align		4
        /*0000*/ 	.byte	0x04, 0x37
        /*0002*/ 	.short	(.L_115 - .L_114)
.L_114:
        /*0004*/ 	.word	0x00000082


	//----- nvinfo : EIATTR_KPARAM_INFO
	.align		4
.L_115:
        /*0008*/ 	.byte	0x04, 0x17
        /*000a*/ 	.short	(.L_117 - .L_116)
.L_116:
        /*000c*/ 	.word	0x00000000
        /*0010*/ 	.short	0x0005
        /*0012*/ 	.short	0x0028
        /*0014*/ 	.byte	0x00, 0xf0, 0x11, 0x00


	//----- nvinfo : EIATTR_KPARAM_INFO
	.align		4
.L_117:
        /*0018*/ 	.byte	0x04, 0x17
        /*001a*/ 	.short	(.L_119 - .L_118)
.L_118:
        /*001c*/ 	.word	0x00000000
        /*0020*/ 	.short	0x0004
        /*0022*/ 	.short	0x0020
        /*0024*/ 	.byte	0x00, 0xf0, 0x21, 0x00


	//----- nvinfo : EIATTR_KPARAM_INFO
	.align		4
.L_119:
        /*0028*/ 	.byte	0x04, 0x17
        /*002a*/ 	.short	(.L_121 - .L_120)
.L_120:
        /*002c*/ 	.word	0x00000000
        /*0030*/ 	.short	0x0003
        /*0032*/ 	.short	0x0018
        /*0034*/ 	.byte	0x00, 0xf0, 0x21, 0x00


	//----- nvinfo : EIATTR_KPARAM_INFO
	.align		4
.L_121:
        /*0038*/ 	.byte	0x04, 0x17
        /*003a*/ 	.short	(.L_123 - .L_122)
.L_122:
        /*003c*/ 	.word	0x00000000
        /*0040*/ 	.short	0x0002
        /*0042*/ 	.short	0x0010
        /*0044*/ 	.byte	0x00, 0xf0, 0x11, 0x00


	//----- nvinfo : EIATTR_KPARAM_INFO
	.align		4
.L_123:
        /*0048*/ 	.byte	0x04, 0x17
        /*004a*/ 	.short	(.L_125 - .L_124)
.L_124:
        /*004c*/ 	.word	0x00000000
        /*0050*/ 	.short	0x0001
        /*0052*/ 	.short	0x0008
        /*0054*/ 	.byte	0x00, 0xf0, 0x21, 0x00


	//----- nvinfo : EIATTR_KPARAM_INFO
	.align		4
.L_125:
        /*0058*/ 	.byte	0x04, 0x17
        /*005a*/ 	.short	(.L_127 - .L_126)
.L_126:
        /*005c*/ 	.word	0x00000000
        /*0060*/ 	.short	0x0000
        /*0062*/ 	.short	0x0000
        /*0064*/ 	.byte	0x00, 0xf0, 0x11, 0x00


	//----- nvinfo : EIATTR_SPARSE_MMA_MASK
	.align		4
.L_127:
        /*0068*/ 	.byte	0x03, 0x50
        /*006a*/ 	.short	0x0000


	//----- nvinfo : EIATTR_MAXREG_COUNT
	.align		4
        /*006c*/ 	.byte	0x03, 0x1b
        /*006e*/ 	.short	0x00ff


	//----- nvinfo : EIATTR_MERCURY_ISA_VERSION
	.align		4
        /*0070*/ 	.byte	0x03, 0x5f
        /*0072*/ 	.short	0x0101


	//----- nvinfo : EIATTR_VRC_CTA_INIT_COUNT
	.align		4
        /*0074*/ 	.byte	0x02, 0x4a
	.zero		1
	.zero		1


	//----- nvinfo : EIATTR_EXIT_INSTR_OFFSETS
	.align		4
        /*0078*/ 	.byte	0x04, 0x1c
        /*007a*/ 	.short	(.L_129 - .L_128)


	//   ....[0]....
.L_128:
        /*007c*/ 	.word	0x00000080


	//   ....[1]....
        /*0080*/ 	.word	0x00000120


	//   ....[2]....
        /*0084*/ 	.word	0x00000190


	//----- nvinfo : EIATTR_MAX_THREADS
	.align		4
.L_129:
        /*0088*/ 	.byte	0x04, 0x05
        /*008a*/ 	.short	(.L_131 - .L_130)
.L_130:
        /*008c*/ 	.word	0x00000100
        /*0090*/ 	.word	0x00000001
        /*0094*/ 	.word	0x00000001


	//----- nvinfo : EIATTR_CBANK_PARAM_SIZE
	.align		4
.L_131:
        /*0098*/ 	.byte	0x03, 0x19
        /*009a*/ 	.short	0x002c


	//----- nvinfo : EIATTR_PARAM_CBANK
	.align		4
        /*009c*/ 	.byte	0x04, 0x0a
        /*009e*/ 	.short	(.L_133 - .L_132)
	.align		4
.L_132:
        /*00a0*/ 	.word	index@(.nv.constant0._Z9getrf_1x1I6float2fLi256ELb0EEviPPT_iPiS4_i)
        /*00a4*/ 	.short	0x0380
        /*00a6*/ 	.short	0x002c


	//----- nvinfo : EIATTR_SW_WAR
	.align		4
.L_133:
        /*00a8*/ 	.byte	0x04, 0x36
        /*00aa*/ 	.short	(.L_135 - .L_134)
.L_134:
        /*00ac*/ 	.word	0x00000008
.L_135:


//--------------------- .nv.info._Z9getrf_1x1IddLi256ELb1EEviPPT_iPiS3_i --------------------------
	.section	.nv.info._Z9getrf_1x1IddLi256ELb1EEviPPT_iPiS3_i,"",@"SHT_CUDA_INFO"
	.sectionflags	@""
	.align	4


	//----- nvinfo : EIATTR_CUDA_API_VERSION
	.align		4
        /*0000*/ 	.byte	0x04, 0x37
        /*0002*/ 	.short	(.L_137 - .L_136)
.L_136:
        /*0004*/ 	.word	0x00000082


	//----- nvinfo : EIATTR_KPARAM_INFO
	.align		4
.L_137:
        /*0008*/ 	.byte	0x04, 0x17
        /*000a*/ 	.short	(.L_139 - .L_138)
.L_138:
        /*000c*/ 	.word	0x00000000
        /*0010*/ 	.short	0x0005
        /*0012*/ 	.short	0x0028
        /*0014*/ 	.byte	0x00, 0xf0, 0x11, 0x00


	//----- nvinfo : EIATTR_KPARAM_INFO
	.align		4
.L_139:
        /*0018*/ 	.byte	0x04, 0x17
        /*001a*/ 	.short	(.L_141 - .L_140)
.L_140:
        /*001c*/ 	.word	0x00000000
        /*0020*/ 	.short	0x0004
        /*0022*/ 	.short	0x0020
        /*0024*/ 	.byte	0x00, 0xf0, 0x21, 0x00


	//----- nvinfo : EIATTR_KPARAM_INFO
	.align		4
.L_141:
        /*0028*/ 	.byte	0x04, 0x17
        /*002a*/ 	.short	(.L_143 - .L_142)
.L_142:
        /*002c*/ 	.word	0x00000000
        /*0030*/ 	.short	0x0003
        /*0032*/ 	.short	0x0018
        /*0034*/ 	.byte	0x00, 0xf0, 0x21, 0x00


	//----- nvinfo : EIATTR_KPARAM_INFO
	.align		4
.L_143:
        /*0038*/ 	.byte	0x04, 0x17
        /*003a*/ 	.short	(.L_145 - .L_144)
.L_144:
        /*003c*/ 	.word	0x00000000
        /*0040*/ 	.short	0x0002
        /*0042*/ 	.short	0x0010
        /*0044*/ 	.byte	0x00, 0xf0, 0x11, 0x00


	//----- nvinfo : EIATTR_KPARAM_INFO
	.align		4
.L_145:
        /*0048*/ 	.byte	0x04, 0x17
        /*004a*/ 	.short	(.L_147 - .L_146)
.L_146:
        /*004c*/ 	.word	0x00000000
        /*0050*/ 	.short	0x0001
        /*0052*/ 	.short	0x0008
        /*0054*/ 	.byte	0x00, 0xf0, 0x21, 0x00


	//----- nvinfo : EIATTR_KPARAM_INFO
	.align		4
.L_147:
        /*0058*/ 	.byte	0x04, 0x17
        /*005a*/ 	.short	(.L_149 - .L_148)
.L_148:
        /*005c*/ 	.word	0x00000000
        /*0060*/ 	.short	0x0000
        /*0062*/ 	.short	0x0000
        /*0064*/ 	.byte	0x00, 0xf0, 0x11, 0x00


	//----- nvinfo : EIATTR_SPARSE_MMA_MASK
	.align		4
.L_149:
        /*0068*/ 	.byte	0x03, 0x50
        /*006a*/ 	.short	0x0000


	//----- nvinfo : EIATTR_MAXREG_COUNT
	.align		4
        /*006c*/ 	.byte	0x03, 0x1b
        /*006e*/ 	.short	0x00ff


	//----- nvinfo : EIATTR_MERCURY_ISA_VERSION
	.align		4
        /*0070*/ 	.byte	0x03, 0x5f
        /*0072*/ 	.short	0x0101


	//----- nvinfo : EIATTR_VRC_CTA_INIT_COUNT
	.align		4
        /*0074*/ 	.byte	0x02, 0x4a
	.zero		1
	.zero		1


	//----- nvinfo : EIATTR_EXIT_INSTR_OFFSETS
	.align		4
        /*0078*/ 	.byte	0x04, 0x1c
        /*007a*/ 	.short	(.L_151 - .L_150)


	//   ....[0]....
.L_150:
        /*007c*/ 	.word	0x00000080


	//   ....[1]....
        /*0080*/ 	.word	0x000000c0


	//   ....[2]....
        /*0084*/ 	.word	0x000001c0


	//----- nvinfo : EIATTR_MAX_THREADS
	.align		4
.L_151:
        /*0088*/ 	.byte	0x04, 0x05
        /*008a*/ 	.short	(.L_153 - .L_152)
.L_152:
        /*008c*/ 	.word	0x00000100
        /*0090*/ 	.word	0x00000001
        /*0094*/ 	.word	0x00000001


	//----- nvinfo : EIATTR_CBANK_PARAM_SIZE
	.align		4
.L_153:
        /*0098*/ 	.byte	0x03, 0x19
        /*009a*/ 	.short	0x002c


	//----- nvinfo : EIATTR_PARAM_CBANK
	.align		4
        /*009c*/ 	.byte	0x04, 0x0a
        /*009e*/ 	.short	(.L_155 - .L_154)
	.align		4
.L_154:
        /*00a0*/ 	.word	index@(.nv.constant0._Z9getrf_1x1IddLi256ELb1EEviPPT_iPiS3_i)
        /*00a4*/ 	.short	0x0380
        /*00a6*/ 	.short	0x002c


	//----- nvinfo : EIATTR_SW_WAR
	.align		4
.L_155:
        /*00a8*/ 	.byte	0x04, 0x36
        /*00aa*/ 	.short	(.L_157 - .L_156)
.L_156:
        /*00ac*/ 	.word	0x00000008
.L_157:


//--------------------- .nv.info._Z9getrf_1x1IddLi256ELb0EEviPPT_iPiS3_i --------------------------
	.section	.nv.info._Z9getrf_1x1IddLi256ELb0EEviPPT_iPiS3_i,"",@"SHT_CUDA_INFO"
	.sectionflags	@""
	.align	4


	//----- nvinfo : EIATTR_CUDA_API_VERSION
	.align		4
        /*0000*/ 	.byte	0x04, 0x37
        /*0002*/ 	.short	(.L_159 - .L_158)
.L_158:
        /*0004*/ 	.word	0x00000082


	//----- nvinfo : EIATTR_KPARAM_INFO
	.align		4
.L_159:
        /*0008*/ 	.byte	0x04, 0x17
        /*000a*/ 	.short	(.L_161 - .L_160)
.L_160:
        /*000c*/ 	.word	0x00000000
        /*0010*/ 	.short	0x0005
        /*0012*/ 	.short	0x0028
        /*0014*/ 	.byte	0x00, 0xf0, 0x11, 0x00


	//----- nvinfo : EIATTR_KPARAM_INFO
	.align		4
.L_161:
        /*0018*/ 	.byte	0x04, 0x17
        /*001a*/ 	.short	(.L_163 - .L_162)
.L_162:
        /*001c*/ 	.word	0x00000000
        /*0020*/ 	.short	0x0004
        /*0022*/ 	.short	0x0020
        /*0024*/ 	.byte	0x00, 0xf0, 0x21, 0x00


	//----- nvinfo : EIATTR_KPARAM_INFO
	.align		4
.L_163:
        /*0028*/ 	.byte	0x04, 0x17
        /*002a*/ 	.short	(.L_165 - .L_164)
.L_164:
        /*002c*/ 	.word	0x00000000
        /*0030*/ 	.short	0x0003
        /*0032*/ 	.short	0x0018
        /*0034*/ 	.byte	0x00, 0xf0, 0x21, 0x00


	//----- nvinfo : EIATTR_KPARAM_INFO
	.align		4
.L_165:
        /*0038*/ 	.byte	0x04, 0x17
        /*003a*/ 	.short	(.L_167 - .L_166)
.L_166:
        /*003c*/ 	.word	0x00000000
        /*0040*/ 	.short	0x0002
        /*0042*/ 	.short	0x0010
        /*0044*/ 	.byte	0x00, 0xf0, 0x11, 0x00


	//----- nvinfo : EIATTR_KPARAM_INFO
	.align		4
.L_167:
        /*0048*/ 	.byte	0x04, 0x17
        /*004a*/ 	.short	(.L_169 - .L_168)
.L_168:
        /*004c*/ 	.word	0x00000000
        /*0050*/ 	.short	0x0001
        /*0052*/ 	.short	0x0008
        /*0054*/ 	.byte	0x00, 0xf0, 0x21, 0x00


	//----- nvinfo : EIATTR_KPARAM_INFO
	.align		4
.L_169:
        /*0058*/ 	.byte	0x04, 0x17
        /*005a*/ 	.short	(.L_171 - .L_170)
.L_170:
        /*005c*/ 	.word	0x00000000
        /*0060*/ 	.short	0x0000
        /*0062*/ 	.short	0x0000
        /*0064*/ 	.byte	0x00, 0xf0, 0x11, 0x00


	//----- nvinfo : EIATTR_SPARSE_MMA_MASK
	.align		4
.L_171:
        /*0068*/ 	.byte	0x03, 0x50
        /*006a*/ 	.short	0x0000


	//----- nvinfo : EIATTR_MAXREG_COUNT
	.align		4
        /*006c*/ 	.byte	0x03, 0x1b
        /*006e*/ 	.short	0x00ff


	//----- nvinfo : EIATTR_MERCURY_ISA_VERSION
	.align		4
        /*0070*/ 	.byte	0x03, 0x5f
        /*0072*/ 	.short	0x0101


	//----- nvinfo : EIATTR_VRC_CTA_INIT_COUNT
	.align		4
        /*0074*/ 	.byte	0x02, 0x4a
	.zero		1
	.zero		1


	//----- nvinfo : EIATTR_EXIT_INSTR_OFFSETS
	.align		4
        /*0078*/ 	.byte	0x04, 0x1c
        /*007a*/ 	.short	(.L_173 - .L_172)


	//   ....[0]....
.L_172:
        /*007c*/ 	.word	0x00000080


	//   ....[1]....
        /*0080*/ 	.word	0x000000c0


	//   ....[2]....
        /*0084*/ 	.word	0x00000180


	//----- nvinfo : EIATTR_MAX_THREADS
	.align		4
.L_173:
        /*0088*/ 	.byte	0x04, 0x05
        /*008a*/ 	.short	(.L_175 - .L_174)
.L_174:
        /*008c*/ 	.word	0x00000100
        /*0090*/ 	.word	0x00000001
        /*0094*/ 	.word	0x00000001


	//----- nvinfo : EIATTR_CBANK_PARAM_SIZE
	.align		4
.L_175:
        /*0098*/ 	.byte	0x03, 0x19
        /*009a*/ 	.short	0x002c


	//----- nvinfo : EIATTR_PARAM_CBANK
	.align		4
        /*009c*/ 	.byte	0x04, 0x0a
        /*009e*/ 	.short	(.L_177 - .L_176)
	.align		4
.L_176:
        /*00a0*/ 	.word	index@(.nv.constant0._Z9getrf_1x1IddLi256ELb0EEviPPT_iPiS3_i)
        /*00a4*/ 	.short	0x0380
        /*00a6*/ 	.short	0x002c


	//----- nvinfo : EIATTR_SW_WAR
	.align		4
.L_177:
        /*00a8*/ 	.byte	0x04, 0x36
        /*00aa*/ 	.short	(.L_179 - .L_178)
.L_178:
        /*00ac*/ 	.word	0x00000008
.L_179:


//--------------------- .nv.info._Z9getrf_1x1IffLi256ELb1EEviPPT_iPiS3_i --------------------------
	.section	.nv.info._Z9getrf_1x1IffLi256ELb1EEviPPT_iPiS3_i,"",@"SHT_CUDA_INFO"
	.sectionflags	@""
	.align	4


	//----- nvinfo : EIATTR_CUDA_API_VERSION
	.align		4
        /*0000*/ 	.byte	0x04, 0x37
        /*0002*/ 	.short	(.L_181 - .L_180)
.L_180:
        /*0004*/ 	.word	0x00000082


	//----- nvinfo : EIATTR_KPARAM_INFO
	.align		4
.L_181:
        /*0008*/ 	.byte	0x04, 0x17
        /*000a*/ 	.short	(.L_183 - .L_182)
.L_182:
        /*000c*/ 	.word	0x00000000
        /*0010*/ 	.short	0x0005
        /*0012*/ 	.short	0x0028
        /*0014*/ 	.byte	0x00, 0xf0, 0x11, 0x00


	//----- nvinfo : EIATTR_KPARAM_INFO
	.align		4
.L_183:
        /*0018*/ 	.byte	0x04, 0x17
        /*001a*/ 	.short	(.L_185 - .L_184)
.L_184:
        /*001c*/ 	.word	0x00000000
        /*0020*/ 	.short	0x0004
        /*0022*/ 	.short	0x0020
        /*0024*/ 	.byte	0x00, 0xf0, 0x21, 0x00


	//----- nvinfo : EIATTR_KPARAM_INFO
	.align		4
.L_185:
        /*0028*/ 	.byte	0x04, 0x17
        /*002a*/ 	.short	(.L_187 - .L_186)
.L_186:
        /*002c*/ 	.word	0x00000000
        /*0030*/ 	.short	0x0003
        /*0032*/ 	.short	0x0018
        /*0034*/ 	.byte	0x00, 0xf0, 0x21, 0x00


	//----- nvinfo : EIATTR_KPARAM_INFO
	.align		4
.L_187:
        /*0038*/ 	.byte	0x04, 0x17
        /*003a*/ 	.short	(.L_189 - .L_188)
.L_188:
        /*003c*/ 	.word	0x00000000
        /*0040*/ 	.short	0x0002
        /*0042*/ 	.short	0x0010
        /*0044*/ 	.byte	0x00, 0xf0, 0x11, 0x00


	//----- nvinfo : EIATTR_KPARAM_INFO
	.align		4
.L_189:
        /*0048*/ 	.byte	0x04, 0x17
        /*004a*/ 	.short	(.L_191 - .L_190)
.L_190:
        /*004c*/ 	.word	0x00000000
        /*0050*/ 	.short	0x0001
        /*0052*/ 	.short	0x0008
        /*0054*/ 	.byte	0x00, 0xf0, 0x21, 0x00


	//----- nvinfo : EIATTR_KPARAM_INFO
	.align		4
.L_191:
        /*0058*/ 	.byte	0x04, 0x17
        /*005a*/ 	.short	(.L_193 - .L_192)
.L_192:
        /*005c*/ 	.word	0x00000000
        /*0060*/ 	.short	0x0000
        /*0062*/ 	.short	0x0000
        /*0064*/ 	.byte	0x00, 0xf0, 0x11, 0x00


	//----- nvinfo : EIATTR_SPARSE_MMA_MASK
	.align		4
.L_193:
        /*0068*/ 	.byte	0x03, 0x50
        /*006a*/ 	.short	0x0000


	//----- nvinfo : EIATTR_MAXREG_COUNT
	.align		4
        /*006c*/ 	.byte	0x03, 0x1b
        /*006e*/ 	.short	0x00ff


	//----- nvinfo : EIATTR_MERCURY_ISA_VERSION
	.align		4
        /*0070*/ 	.byte	0x03, 0x5f
        /*0072*/ 	.short	0x0101


	//----- nvinfo : EIATTR_VRC_CTA_INIT_COUNT
	.align		4
        /*0074*/ 	.byte	0x02, 0x4a
	.zero		1
	.zero		1


	//----- nvinfo : EIATTR_EXIT_INSTR_OFFSETS
	.align		4
        /*0078*/ 	.byte	0x04, 0x1c
        /*007a*/ 	.short	(.L_195 - .L_194)


	//   ....[0]....
.L_194:
        /*007c*/ 	.word	0x00000080


	//   ....[1]....
        /*0080*/ 	.word	0x000000c0


	//   ....[2]....
        /*0084*/ 	.word	0x000001c0


	//----- nvinfo : EIATTR_MAX_THREADS
	.align		4
.L_195:
        /*0088*/ 	.byte	0x04, 0x05
        /*008a*/ 	.short	(.L_197 - .L_196)
.L_196:
        /*008c*/ 	.word	0x00000100
        /*0090*/ 	.word	0x00000001
        /*0094*/ 	.word	0x00000001


	//----- nvinfo : EIATTR_CBANK_PARAM_SIZE
	.align		4
.L_197:
        /*0098*/ 	.byte	0x03, 0x19
        /*009a*/ 	.short	0x002c


	//----- nvinfo : EIATTR_PARAM_CBANK
	.align		4
        /*009c*/ 	.byte	0x04, 0x0a
        /*009e*/ 	.short	(.L_199 - .L_198)
	.align		4
.L_198:
        /*00a0*/ 	.word	index@(.nv.constant0._Z9getrf_1x1IffLi256ELb1EEviPPT_iPiS3_i)
        /*00a4*/ 	.short	0x0380
        /*00a6*/ 	.short	0x002c


	//----- nvinfo : EIATTR_SW_WAR
	.align		4
.L_199:
        /*00a8*/ 	.byte	0x04, 0x36
        /*00aa*/ 	.short	(.L_201 - .L_200)
.L_200:
        /*00ac*/ 	.word	0x00000008
.L_201:


//--------------------- .nv.info._Z9getrf_1x1IffLi256ELb0EEviPPT_iPiS3_i --------------------------
	.section	.nv.info._Z9getrf_1x1IffLi256ELb0EEviPPT_iPiS3_i,"",@"SHT_CUDA_INFO"
	.sectionflags	@""
	.align	4


	//----- nvinfo : EIATTR_CUDA_API_VERSION
	.align		4
        /*0000*/ 	.byte	0x04, 0x37
        /*0002*/ 	.short	(.L_203 - .L_202)
.L_202:
        /*0004*/ 	.word	0x00000082


	//----- nvinfo : EIATTR_KPARAM_INFO
	.align		4
.L_203:
        /*0008*/ 	.byte	0x04, 0x17
        /*000a*/ 	.short	(.L_205 - .L_204)
.L_204:
        /*000c*/ 	.word	0x00000000
        /*0010*/ 	.short	0x0005
        /*0012*/ 	.short	0x0028
        /*0014*/ 	.byte	0x00, 0xf0, 0x11, 0x00


	//----- nvinfo : EIATTR_KPARAM_INFO
	.align		4
.L_205:
        /*0018*/ 	.byte	0x04, 0x17
        /*001a*/ 	.short	(.L_207 - .L_206)
.L_206:
        /*001c*/ 	.word	0x00000000
        /*0020*/ 	.short	0x0004
        /*0022*/ 	.short	0x0020
        /*0024*/ 	.byte	0x00, 0xf0, 0x21, 0x00


	//----- nvinfo : EIATTR_KPARAM_INFO
	.align		4
.L_207:
        /*0028*/ 	.byte	0x04, 0x17
        /*002a*/ 	.short	(.L_209 - .L_208)
.L_208:
        /*002c*/ 	.word	0x00000000
        /*0030*/ 	.short	0x0003
        /*0032*/ 	.short	0x0018
        /*0034*/ 	.byte	0x00, 0xf0, 0x21, 0x00


	//----- nvinfo : EIATTR_KPARAM_INFO
	.align		4
.L_209:
        /*0038*/ 	.byte	0x04, 0x17
        /*003a*/ 	.short	(.L_211 - .L_210)
.L_210:
        /*003c*/ 	.word	0x00000000
        /*0040*/ 	.short	0x0002
        /*0042*/ 	.short	0x0010
        /*0044*/ 	.byte	0x00, 0xf0, 0x11, 0x00


	//----- nvinfo : EIATTR_KPARAM_INFO
	.align		4
.L_211:
        /*0048*/ 	.byte	0x04, 0x17
        /*004a*/ 	.short	(.L_213 - .L_212)
.L_212:
        /*004c*/ 	.word	0x00000000
        /*0050*/ 	.short	0x0001
        /*0052*/ 	.short	0x0008
        /*0054*/ 	.byte	0x00, 0xf0, 0x21, 0x00


	//----- nvinfo : EIATTR_KPARAM_INFO
	.align		4
.L_213:
        /*0058*/ 	.byte	0x04, 0x17
        /*005a*/ 	.short	(.L_215 - .L_214)
.L_214:
        /*005c*/ 	.word	0x00000000
        /*0060*/ 	.short	0x0000
        /*0062*/ 	.short	0x0000
        /*0064*/ 	.byte	0x00, 0xf0, 0x11, 0x00


	//----- nvinfo : EIATTR_SPARSE_MMA_MASK
	.align		4
.L_215:
        /*0068*/ 	.byte	0x03, 0x50
        /*006a*/ 	.short	0x0000


	//----- nvinfo : EIATTR_MAXREG_COUNT
	.align		4
        /*006c*/ 	.byte	0x03, 0x1b
        /*006e*/ 	.short	0x00ff


	//----- nvinfo : EIATTR_MERCURY_ISA_VERSION
	.align		4
        /*0070*/ 	.byte	0x03, 0x5f
        /*0072*/ 	.short	0x0101


	//----- nvinfo : EIATTR_VRC_CTA_INIT_COUNT
	.align		4
        /*0074*/ 	.byte	0x02, 0x4a
	.zero		1
	.zero		1


	//----- nvinfo : EIATTR_EXIT_INSTR_OFFSETS
	.align		4
        /*0078*/ 	.byte	0x04, 0x1c
        /*007a*/ 	.short	(.L_217 - .L_216)


	//   ....[0]....
.L_216:
        /*007c*/ 	.word	0x00000080


	//   ....[1]....
        /*0080*/ 	.word	0x000000c0


	//   ....[2]....
        /*0084*/ 	.word	0x00000180


	//----- nvinfo : EIATTR_MAX_THREADS
	.align		4
.L_217:
        /*0088*/ 	.byte	0x04, 0x05
        /*008a*/ 	.short	(.L_219 - .L_218)
.L_218:
        /*008c*/ 	.word	0x00000100
        /*0090*/ 	.word	0x00000001
        /*0094*/ 	.word	0x00000001


	//----- nvinfo : EIATTR_CBANK_PARAM_SIZE
	.align		4
.L_219:
        /*0098*/ 	.byte	0x03, 0x19
        /*009a*/ 	.short	0x002c


	//----- nvinfo : EIATTR_PARAM_CBANK
	.align		4
        /*009c*/ 	.byte	0x04, 0x0a
        /*009e*/ 	.short	(.L_221 - .L_220)
	.align		4
.L_220:
        /*00a0*/ 	.word	index@(.nv.constant0._Z9getrf_1x1IffLi256ELb0EEviPPT_iPiS3_i)
        /*00a4*/ 	.short	0x0380
        /*00a6*/ 	.short	0x002c


	//----- nvinfo : EIATTR_SW_WAR
	.align		4
.L_221:
        /*00a8*/ 	.byte	0x04, 0x36
        /*00aa*/ 	.short	(.L_223 - .L_222)
.L_222:
        /*00ac*/ 	.word	0x00000008
.L_223:


//--------------------- .nv.callgraph             --------------------------
	.section	.nv.callgraph,"",@"SHT_CUDA_CALLGRAPH"
	.align	4
	.sectionentsize	8
	.align		4
        /*0000*/ 	.word	0x00000000
	.align		4
        /*0004*/ 	.word	0xffffffff
	.align		4
        /*0008*/ 	.word	0x00000000
	.align		4
        /*000c*/ 	.word	0xfffffffe
	.align		4
        /*0010*/ 	.word	0x00000000
	.align		4
        /*0014*/ 	.word	0xfffffffd
	.align		4
        /*0018*/ 	.word	0x00000000
	.align		4
        /*001c*/ 	.word	0xfffffffc


//--------------------- .text._Z9getrf_1x1I7double2dLi256ELb1EEviPPT_iPiS4_i --------------------------
	.section	.text._Z9getrf_1x1I7double2dLi256ELb1EEviPPT_iPiS4_i,"ax",@progbits
	.align	128
        .global         _Z9getrf_1x1I7double2dLi256ELb1EEviPPT_iPiS4_i
        .type           _Z9getrf_1x1I7double2dLi256ELb1EEviPPT_iPiS4_i,@function
        .size           _Z9getrf_1x1I7double2dLi256ELb1EEviPPT_iPiS4_i,(.L_x_8 - _Z9getrf_1x1I7double2dLi256ELb1EEviPPT_iPiS4_i)
        .other          _Z9getrf_1x1I7double2dLi256ELb1EEviPPT_iPiS4_i,@"STO_CUDA_ENTRY STV_DEFAULT"
_Z9getrf_1x1I7double2dLi256ELb1EEviPPT_iPiS4_i:
.text._Z9getrf_1x1I7double2dLi256ELb1EEviPPT_iPiS4_i:
[----:B------:R-:W-:Y:S08]  /*0000*/  LDC R1, c[0x0][0x37c] ;  /* 0x0000df00ff017b82 */ /* 0x000ff00000000800 */
[----:B------:R-:W-:Y:S01]  /*0010*/  S2UR UR4, SR_CTAID.Y ;  /* 0x00000000000479c3 */ /* 0x000fe20000002600 */
[----:B------:R-:W0:Y:S07]  /*0020*/  LDCU UR5, c[0x0][0x370] ;  /* 0x00006e00ff0577ac */ /* 0x000e2e0008000800 */
[----:B------:R-:W0:Y:S08]  /*0030*/  S2UR UR6, SR_CTAID.X ;  /* 0x00000000000679c3 */ /* 0x000e300000002500 */
[----:B------:R-:W1:Y:S01]  /*0040*/  LDC R0, c[0x0][0x3a8] ;  /* 0x0000ea00ff007b82 */ /* 0x000e620000000800 */
[----:B0-----:R-:W-:-:S04]  /*0050*/  UIMAD UR4, UR4, UR5, UR6 ;  /* 0x00000005040472a4 */ /* 0x001fc8000f8e0206 */
[----:B------:R-:W-:-:S06]  /*0060*/  USHF.L.U32 UR4, UR4, 0x8, URZ ;  /* 0x0000000804047899 */ /* 0x000fcc00080006ff */
[----:B-1----:R-:W-:-:S13]  /*0070*/  ISETP.LE.AND P0, PT, R0, UR4, PT ;  /* 0x0000000400007c0c */ /* 0x002fda000bf03270 */
[----:B------:R-:W-:Y:S05]  /*0080*/  @P0 EXIT ;  /* 0x000000000000094d */ /* 0x000fea0003800000 */
[----:B------:R-:W0:Y:S01]  /*0090*/  S2R R11, SR_TID.X ;  /* 0x00000000000b7919 */ /* 0x000e220000002100 */
[----:B------:R-:W1:Y:S01]  /*00a0*/  LDC.64 R2, c[0x0][0x388] ;  /* 0x0000e200ff027b82 */ /* 0x000e620000000a00 */
[----:B------:R-:W2:Y:S01]  /*00b0*/  LDCU.64 UR6, c[0x0][0x358] ;  /* 0x00006b00ff0677ac */ /* 0x000ea20008000a00 */
[----:B0-----:R-:W-:-:S05]  /*00c0*/  VIADD R11, R11, UR4 ;  /* 0x000000040b0b7c36 */ /* 0x001fca0008000000 */
[----:B------:R-:W-:-:S05]  /*00d0*/  VIADDMNMX R5, R0, 0xffffffff, R11, PT ;  /* 0xffffffff00057846 */ /* 0x000fca000380010b */
[----:B-1----:R-:W-:-:S06]  /*00e0*/  IMAD.WIDE R2, R5, 0x8, R2 ;  /* 0x0000000805027825 */ /* 0x002fcc00078e0202 */
[----:B--2---:R-:W2:Y:S01]  /*00f0*/  LDG.E.64 R2, desc[UR6][R2.64] ;  /* 0x0000000602027981 */ /* 0x004ea2000c1e1b00 */
[----:B------:R-:W-:-:S03]  /*0100*/  ISETP.GE.AND P0, PT, R11, R0, PT ;  /* 0x000000000b00720c */ /* 0x000fc60003f06270 */
[----:B--2---:R0:W5:Y:S10]  /*0110*/  LDG.E.128 R4, desc[UR6][R2.64] ;  /* 0x0000000602047981 */ /* 0x004174000c1e1d00 */
[----:B------:R-:W-:Y:S05]  /*0120*/  @P0 EXIT ;  /* 0x000000000000094d */ /* 0x000fea0003800000 */
[----:B------:R-:W1:Y:S01]  /*0130*/  LDC.64 R8, c[0x0][0x3a0] ;  /* 0x0000e800ff087b82 */ /* 0x000e620000000a00 */
[----:B-----5:R-:W-:Y:S01]  /*0140*/  DSETP.NEU.AND P1, PT, R4, RZ, PT ;  /* 0x000000ff0400722a */ /* 0x020fe20003f2d000 */
[----:B------:R-:W-:-:S06]  /*0150*/  PLOP3.LUT P0, PT, PT, PT, PT, 0x8, 0x80 ;  /* 0x000000000080781c */ /* 0x000fcc0003f0e170 */
[----:B0-----:R-:W0:Y:S07]  /*0160*/  LDC.64 R2, c[0x0][0x398] ;  /* 0x0000e600ff027b82 */ /* 0x001e2e0000000a00 */
[----:B------:R-:W-:-:S06]  /*0170*/  @!P1 DSETP.EQ.AND P0, PT, R6, RZ, PT ;  /* 0x000000ff0600922a */ /* 0x000fcc0003f02000 */
[----:B------:R-:W-:Y:S01]  /*0180*/  SEL R7, RZ, 0x1, !P0 ;  /* 0x00000001ff077807 */ /* 0x000fe20004000000 */
[----:B-1----:R-:W-:-:S04]  /*0190*/  IMAD.WIDE R4, R11, 0x4, R8 ;  /* 0x000000040b047825 */ /* 0x002fc800078e0208 */
[----:B------:R-:W-:Y:S02]  /*01a0*/  IMAD.MOV.U32 R9, RZ, RZ, 0x1 ;  /* 0x00000001ff097424 */ /* 0x000fe400078e00ff */
[----:B0-----:R-:W-:-:S05]  /*01b0*/  IMAD.WIDE R2, R11, 0x4, R2 ;  /* 0x000000040b027825 */ /* 0x001fca00078e0202 */
[----:B------:R-:W-:Y:S04]  /*01c0*/  STG.E desc[UR6][R2.64], R9 ;  /* 0x0000000902007986 */ /* 0x000fe8000c101906 */
[----:B------:R-:W-:Y:S01]  /*01d0*/  STG.E desc[UR6][R4.64], R7 ;  /* 0x0000000704007986 */ /* 0x000fe2000c101906 */
[----:B------:R-:W-:Y:S05]  /*01e0*/  EXIT ;  /* 0x000000000000794d */ /* 0x000fea0003800000 */
.L_x_0:
[----:B------:R-:W-:-:S00]  /*01f0*/  BRA `(.L_x_0) ;  /* 0xfffffffc00fc7947 */ /* 0x000fc0000383ffff */
[----:B------:R-:W-:-:S00]  /*0200*/  NOP ;  /* 0x0000000000007918 */ /* 0x000fc00000000000 */
[----:B------:R-:W-:-:S00]  /*0210*/  NOP ;  /* 0x0000000000007918 */ /* 0x000fc00000000000 */
[----:B------:R-:W-:-:S00]  /*0220*/  NOP ;  /* 0x0000000000007918 */ /* 0x000fc00000000000 */
[----:B------:R-:W-:-:S00]  /*0230*/  NOP ;  /* 0x0000000000007918 */ /* 0x000fc00000000000 */
[----:B------:R-:W-:-:S00]  /*0240*/  NOP ;  /* 0x0000000000007918 */ /* 0x000fc00000000000 */
[----:B------:R-:W-:-:S00]  /*0250*/  NOP ;  /* 0x0000000000007918 */ /* 0x000fc00000000000 */
[----:B------:R-:W-:-:S00]  /*0260*/  NOP ;  /* 0x0000000000007918 */ /* 0x000fc00000000000 */
[----:B------:R-:W-:-:S00]  /*0270*/  NOP ;  /* 0x0000000000007918 */ /* 0x000fc00000000000 */
.L_x_8:


//--------------------- .text._Z9getrf_1x1I7double2dLi256ELb0EEviPPT_iPiS4_i --------------------------
	.section	.text._Z9getrf_1x1I7double2dLi256ELb0EEviPPT_iPiS4_i,"ax",@progbits
	.align	128
        .global         _Z9getrf_1x1I7double2dLi256ELb0EEviPPT_iPiS4_i
        .type           _Z9getrf_1x1I7double2dLi256ELb0EEviPPT_iPiS4_i,@function
        .size           _Z9getrf_1x1I7double2dLi256ELb0EEviPPT_iPiS4_i,(.L_x_9 - _Z9getrf_1x1I7double2dLi256ELb0EEviPPT_iPiS4_i)
        .other          _Z9getrf_1x1I7double2dLi256ELb0EEviPPT_iPiS4_i,@"STO_CUDA_ENTRY STV_DEFAULT"
_Z9getrf_1x1I7double2dLi256ELb0EEviPPT_iPiS4_i:
.text._Z9getrf_1x1I7double2dLi256ELb0EEviPPT_iPiS4_i:
        /* <DEDUP_REMOVED lines=19> */
[----:B0-----:R-:W0:Y:S01]  /*0130*/  LDC.64 R2, c[0x0][0x3a0] ;  /* 0x0000e800ff027b82 */ /* 0x001e220000000a00 */
[----:B-----5:R-:W-:Y:S01]  /*0140*/  DSETP.NEU.AND P1, PT, R4, RZ, PT ;  /* 0x000000ff0400722a */ /* 0x020fe20003f2d000 */
[----:B------:R-:W-:-:S13]  /*0150*/  PLOP3.LUT P0, PT, PT, PT, PT, 0x8, 0x80 ;  /* 0x000000000080781c */ /* 0x000fda0003f0e170 */
[----:B------:R-:W-:-:S06]  /*0160*/  @!P1 DSETP.EQ.AND P0, PT, R6, RZ, PT ;  /* 0x000000ff0600922a */ /* 0x000fcc0003f02000 */
[----:B------:R-:W-:Y:S01]  /*0170*/  SEL R5, RZ, 0x1, !P0 ;  /* 0x00000001ff057807 */ /* 0x000fe20004000000 */
[----:B0-----:R-:W-:-:S05]  /*0180*/  IMAD.WIDE R2, R9, 0x4, R2 ;  /* 0x0000000409027825 */ /* 0x001fca00078e0202 */
[----:B------:R-:W-:Y:S01]  /*0190*/  STG.E desc[UR6][R2.64], R5 ;  /* 0x0000000502007986 */ /* 0x000fe2000c101906 */
[----:B------:R-:W-:Y:S05]  /*01a0*/  EXIT ;  /* 0x000000000000794d */ /* 0x000fea0003800000 */
.L_x_1:
        /* <DEDUP_REMOVED lines=13> */
.L_x_9:


//--------------------- .text._Z9getrf_1x1I6float2fLi256ELb1EEviPPT_iPiS4_i --------------------------
	.section	.text._Z9getrf_1x1I6float2fLi256ELb1EEviPPT_iPiS4_i,"ax",@progbits
	.align	128
        .global         _Z9getrf_1x1I6float2fLi256ELb1EEviPPT_iPiS4_i
        .type           _Z9getrf_1x1I6float2fLi256ELb1EEviPPT_iPiS4_i,@function
        .size           _Z9getrf_1x1I6float2fLi256ELb1EEviPPT_iPiS4_i,(.L_x_10 - _Z9getrf_1x1I6float2fLi256ELb1EEviPPT_iPiS4_i)
        .other          _Z9getrf_1x1I6float2fLi256ELb1EEviPPT_iPiS4_i,@"STO_CUDA_ENTRY STV_DEFAULT"
_Z9getrf_1x1I6float2fLi256ELb1EEviPPT_iPiS4_i:
.text._Z9getrf_1x1I6float2fLi256ELb1EEviPPT_iPiS4_i:
        /* <DEDUP_REMOVED lines=17> */
[----:B--2---:R0:W5:Y:S10]  /*0110*/  LDG.E.64 R8, desc[UR6][R2.64] ;  /* 0x0000000602087981 */ /* 0x004174000c1e1b00 */
[----:B------:R-:W-:Y:S05]  /*0120*/  @P0 EXIT ;  /* 0x000000000000094d */ /* 0x000fea0003800000 */
[----:B0-----:R-:W0:Y:S01]  /*0130*/  LDC.64 R2, c[0x0][0x398] ;  /* 0x0000e600ff027b82 */ /* 0x001e220000000a00 */
[----:B-----5:R-:W-:-:S04]  /*0140*/  FSETP.NEU.AND P0, PT, R8, RZ, PT ;  /* 0x000000ff0800720b */ /* 0x020fc80003f0d000 */
[----:B------:R-:W-:Y:S01]  /*0150*/  FSETP.EQ.AND P0, PT, R9, RZ, !P0 ;  /* 0x000000ff0900720b */ /* 0x000fe20004702000 */
[----:B------:R-:W-:Y:S02]  /*0160*/  IMAD.MOV.U32 R9, RZ, RZ, 0x1 ;  /* 0x00000001ff097424 */ /* 0x000fe400078e00ff */
[----:B------:R-:W1:Y:S01]  /*0170*/  LDC.64 R4, c[0x0][0x3a0] ;  /* 0x0000e800ff047b82 */ /* 0x000e620000000a00 */
[----:B0-----:R-:W-:-:S05]  /*0180*/  IMAD.WIDE R2, R7, 0x4, R2 ;  /* 0x0000000407027825 */ /* 0x001fca00078e0202 */
[----:B------:R-:W-:Y:S01]  /*0190*/  STG.E desc[UR6][R2.64], R9 ;  /* 0x0000000902007986 */ /* 0x000fe2000c101906 */
[----:B-1----:R-:W-:Y:S01]  /*01a0*/  IMAD.WIDE R4, R7, 0x4, R4 ;  /* 0x0000000407047825 */ /* 0x002fe200078e0204 */
[----:B------:R-:W-:-:S05]  /*01b0*/  SEL R7, RZ, 0x1, !P0 ;  /* 0x00000001ff077807 */ /* 0x000fca0004000000 */
[----:B------:R-:W-:Y:S01]  /*01c0*/  STG.E desc[UR6][R4.64], R7 ;  /* 0x0000000704007986 */ /* 0x000fe2000c101906 */
[----:B------:R-:W-:Y:S05]  /*01d0*/  EXIT ;  /* 0x000000000000794d */ /* 0x000fea0003800000 */
.L_x_2:
        /* <DEDUP_REMOVED lines=10> */
.L_x_10:


//--------------------- .text._Z9getrf_1x1I6float2fLi256ELb0EEviPPT_iPiS4_i --------------------------
	.section	.text._Z9getrf_1x1I6float2fLi256ELb0EEviPPT_iPiS4_i,"ax",@progbits
	.align	128
        .global         _Z9getrf_1x1I6float2fLi256ELb0EEviPPT_iPiS4_i
        .type           _Z9getrf_1x1I6float2fLi256ELb0EEviPPT_iPiS4_i,@function
        .size           _Z9getrf_1x1I6float2fLi256ELb0EEviPPT_iPiS4_i,(.L_x_11 - _Z9getrf_1x1I6float2fLi256ELb0EEviPPT_iPiS4_i)
        .other          _Z9getrf_1x1I6float2fLi256ELb0EEviPPT_iPiS4_i,@"STO_CUDA_ENTRY STV_DEFAULT"
_Z9getrf_1x1I6float2fLi256ELb0EEviPPT_iPiS4_i:
.text._Z9getrf_1x1I6float2fLi256ELb0EEviPPT_iPiS4_i:
        /* <DEDUP_REMOVED lines=21> */
[----:B------:R-:W-:-:S04]  /*0150*/  FSETP.EQ.AND P0, PT, R7, RZ, !P0 ;  /* 0x000000ff0700720b */ /* 0x000fc80004702000 */
[----:B------:R-:W-:Y:S01]  /*0160*/  SEL R7, RZ, 0x1, !P0 ;  /* 0x00000001ff077807 */ /* 0x000fe20004000000 */
[----:B0-----:R-:W-:-:S05]  /*0170*/  IMAD.WIDE R2, R5, 0x4, R2 ;  /* 0x0000000405027825 */ /* 0x001fca00078e0202 */
[----:B------:R-:W-:Y:S01]  /*0180*/  STG.E desc[UR6][R2.64], R7 ;  /* 0x0000000702007986 */ /* 0x000fe2000c101906 */
[----:B------:R-:W-:Y:S05]  /*0190*/  EXIT ;  /* 0x000000000000794d */ /* 0x000fea0003800000 */
.L_x_3:
        /* <DEDUP_REMOVED lines=14> */
.L_x_11:


//--------------------- .text._Z9getrf_1x1IddLi256ELb1EEviPPT_iPiS3_i --------------------------
	.section	.text._Z9getrf_1x1IddLi256ELb1EEviPPT_iPiS3_i,"ax",@progbits
	.align	128
        .global         _Z9getrf_1x1IddLi256ELb1EEviPPT_iPiS3_i
        .type           _Z9getrf_1x1IddLi256ELb1EEviPPT_iPiS3_i,@function
        .size           _Z9getrf_1x1IddLi256ELb1EEviPPT_iPiS3_i,(.L_x_12 - _Z9getrf_1x1IddLi256ELb1EEviPPT_iPiS3_i)
        .other          _Z9getrf_1x1IddLi256ELb1EEviPPT_iPiS3_i,@"STO_CUDA_ENTRY STV_DEFAULT"
_Z9getrf_1x1IddLi256ELb1EEviPPT_iPiS3_i:
.text._Z9getrf_1x1IddLi256ELb1EEviPPT_iPiS3_i:
        /* <DEDUP_REMOVED lines=9> */
[----:B------:R-:W0:Y:S02]  /*0090*/  S2R R11, SR_TID.X ;  /* 0x00000000000b7919 */ /* 0x000e240000002100 */
[----:B0-----:R-:W-:-:S05]  /*00a0*/  VIADD R11, R11, UR4 ;  /* 0x000000040b0b7c36 */ /* 0x001fca0008000000 */
[----:B------:R-:W-:-:S13]  /*00b0*/  ISETP.GE.AND P0, PT, R11, R0, PT ;  /* 0x000000000b00720c */ /* 0x000fda0003f06270 */
[----:B------:R-:W-:Y:S05]  /*00c0*/  @P0 EXIT ;  /* 0x000000000000094d */ /* 0x000fea0003800000 */
[----:B------:R-:W0:Y:S01]  /*00d0*/  LDC.64 R2, c[0x0][0x388] ;  /* 0x0000e200ff027b82 */ /* 0x000e220000000a00 */
[----:B------:R-:W1:Y:S01]  /*00e0*/  LDCU.64 UR4, c[0x0][0x358] ;  /* 0x00006b00ff0477ac */ /* 0x000e620008000a00 */
[----:B------:R-:W-:-:S06]  /*00f0*/  VIADDMNMX R5, R0, 0xffffffff, R11, PT ;  /* 0xffffffff00057846 */ /* 0x000fcc000380010b */
[----:B------:R-:W2:Y:S08]  /*0100*/  LDC.64 R6, c[0x0][0x398] ;  /* 0x0000e600ff067b82 */ /* 0x000eb00000000a00 */
[----:B------:R-:W3:Y:S01]  /*0110*/  LDC.64 R8, c[0x0][0x3a0] ;  /* 0x0000e800ff087b82 */ /* 0x000ee20000000a00 */
[----:B0-----:R-:W-:-:S06]  /*0120*/  IMAD.WIDE R2, R5, 0x8, R2 ;  /* 0x0000000805027825 */ /* 0x001fcc00078e0202 */
[----:B-1----:R-:W4:Y:S04]  /*0130*/  LDG.E.64 R2, desc[UR4][R2.64] ;  /* 0x0000000402027981 */ /* 0x002f28000c1e1b00 */
[----:B----4-:R-:W4:Y:S02]  /*0140*/  LDG.E.64 R4, desc[UR4][R2.64] ;  /* 0x0000000402047981 */ /* 0x010f24000c1e1b00 */
[----:B----4-:R-:W-:Y:S01]  /*0150*/  DSETP.NEU.AND P0, PT, R4, RZ, PT ;  /* 0x000000ff0400722a */ /* 0x010fe20003f0d000 */
[----:B--2---:R-:W-:-:S04]  /*0160*/  IMAD.WIDE R4, R11, 0x4, R6 ;  /* 0x000000040b047825 */ /* 0x004fc800078e0206 */
[----:B---3--:R-:W-:Y:S01]  /*0170*/  IMAD.WIDE R6, R11, 0x4, R8 ;  /* 0x000000040b067825 */ /* 0x008fe200078e0208 */
[----:B------:R-:W-:Y:S02]  /*0180*/  MOV R11, 0x1 ;  /* 0x00000001000b7802 */ /* 0x000fe40000000f00 */
[----:B------:R-:W-:-:S03]  /*0190*/  SEL R9, RZ, 0x1, P0 ;  /* 0x00000001ff097807 */ /* 0x000fc60000000000 */
[----:B------:R-:W-:Y:S04]  /*01a0*/  STG.E desc[UR4][R4.64], R11 ;  /* 0x0000000b04007986 */ /* 0x000fe8000c101904 */
[----:B------:R-:W-:Y:S01]  /*01b0*/  STG.E desc[UR4][R6.64], R9 ;  /* 0x0000000906007986 */ /* 0x000fe2000c101904 */
[----:B------:R-:W-:Y:S05]  /*01c0*/  EXIT ;  /* 0x000000000000794d */ /* 0x000fea0003800000 */
.L_x_4:
        /* <DEDUP_REMOVED lines=11> */
.L_x_12:


//--------------------- .text._Z9getrf_1x1IddLi256ELb0EEviPPT_iPiS3_i --------------------------
	.section	.text._Z9getrf_1x1IddLi256ELb0EEviPPT_iPiS3_i,"ax",@progbits
	.align	128
        .global         _Z9getrf_1x1IddLi256ELb0EEviPPT_iPiS3_i
        .type           _Z9getrf_1x1IddLi256ELb0EEviPPT_iPiS3_i,@function
        .size           _Z9getrf_1x1IddLi256ELb0EEviPPT_iPiS3_i,(.L_x_13 - _Z9getrf_1x1IddLi256ELb0EEviPPT_iPiS3_i)
        .other          _Z9getrf_1x1IddLi256ELb0EEviPPT_iPiS3_i,@"STO_CUDA_ENTRY STV_DEFAULT"
_Z9getrf_1x1IddLi256ELb0EEviPPT_iPiS3_i:
.text._Z9getrf_1x1IddLi256ELb0EEviPPT_iPiS3_i:
        /* <DEDUP_REMOVED lines=16> */
[----:B------:R-:W2:Y:S01]  /*0100*/  LDC.64 R6, c[0x0][0x3a0] ;  /* 0x0000e800ff067b82 */ /* 0x000ea20000000a00 */
[----:B0-----:R-:W-:-:S06]  /*0110*/  IMAD.WIDE R2, R5, 0x8, R2 ;  /* 0x0000000805027825 */ /* 0x001fcc00078e0202 */
[----:B-1----:R-:W3:Y:S04]  /*0120*/  LDG.E.64 R2, desc[UR4][R2.64] ;  /* 0x0000000402027981 */ /* 0x002ee8000c1e1b00 */
[----:B---3--:R-:W3:Y:S02]  /*0130*/  LDG.E.64 R4, desc[UR4][R2.64] ;  /* 0x0000000402047981 */ /* 0x008ee4000c1e1b00 */
[----:B---3--:R-:W-:Y:S01]  /*0140*/  DSETP.NEU.AND P0, PT, R4, RZ, PT ;  /* 0x000000ff0400722a */ /* 0x008fe20003f0d000 */
[----:B--2---:R-:W-:-:S05]  /*0150*/  IMAD.WIDE R4, R9, 0x4, R6 ;  /* 0x0000000409047825 */ /* 0x004fca00078e0206 */
[----:B------:R-:W-:-:S05]  /*0160*/  SEL R7, RZ, 0x1, P0 ;  /* 0x00000001ff077807 */ /* 0x000fca0000000000 */
[----:B------:R-:W-:Y:S01]  /*0170*/  STG.E desc[UR4][R4.64], R7 ;  /* 0x0000000704007986 */ /* 0x000fe2000c101904 */
[----:B------:R-:W-:Y:S05]  /*0180*/  EXIT ;  /* 0x000000000000794d */ /* 0x000fea0003800000 */
.L_x_5:
        /* <DEDUP_REMOVED lines=15> */
.L_x_13:


//--------------------- .text._Z9getrf_1x1IffLi256ELb1EEviPPT_iPiS3_i --------------------------
	.section	.text._Z9getrf_1x1IffLi256ELb1EEviPPT_iPiS3_i,"ax",@progbits
	.align	128
        .global         _Z9getrf_1x1IffLi256ELb1EEviPPT_iPiS3_i
        .type           _Z9getrf_1x1IffLi256ELb1EEviPPT_iPiS3_i,@function
        .size           _Z9getrf_1x1IffLi256ELb1EEviPPT_iPiS3_i,(.L_x_14 - _Z9getrf_1x1IffLi256ELb1EEviPPT_iPiS3_i)
        .other          _Z9getrf_1x1IffLi256ELb1EEviPPT_iPiS3_i,@"STO_CUDA_ENTRY STV_DEFAULT"
_Z9getrf_1x1IffLi256ELb1EEviPPT_iPiS3_i:
.text._Z9getrf_1x1IffLi256ELb1EEviPPT_iPiS3_i:
        /* <DEDUP_REMOVED lines=17> */
[----:B0-----:R-:W-:-:S07]  /*0110*/  IMAD.WIDE R2, R5, 0x8, R2 ;  /* 0x0000000805027825 */ /* 0x001fce00078e0202 */
[----:B------:R-:W0:Y:S01]  /*0120*/  LDC.64 R4, c[0x0][0x398] ;  /* 0x0000e600ff047b82 */ /* 0x000e220000000a00 */
[----:B-1----:R-:W3:Y:S04]  /*0130*/  LDG.E.64 R2, desc[UR4][R2.64] ;  /* 0x0000000402027981 */ /* 0x002ee8000c1e1b00 */
[----:B---3--:R-:W3:Y:S01]  /*0140*/  LDG.E R0, desc[UR4][R2.64] ;  /* 0x0000000402007981 */ /* 0x008ee2000c1e1900 */
[----:B0-----:R-:W-:-:S04]  /*0150*/  IMAD.WIDE R4, R9, 0x4, R4 ;  /* 0x0000000409047825 */ /* 0x001fc800078e0204 */
[----:B--2---:R-:W-:-:S04]  /*0160*/  IMAD.WIDE R6, R9, 0x4, R6 ;  /* 0x0000000409067825 */ /* 0x004fc800078e0206 */
[----:B------:R-:W-:-:S05]  /*0170*/  IMAD.MOV.U32 R11, RZ, RZ, 0x1 ;  /* 0x00000001ff0b7424 */ /* 0x000fca00078e00ff */
[----:B------:R-:W-:Y:S01]  /*0180*/  STG.E desc[UR4][R4.64], R11 ;  /* 0x0000000b04007986 */ /* 0x000fe2000c101904 */
[----:B---3--:R-:W-:-:S04]  /*0190*/  FSETP.NEU.AND P0, PT, R0, RZ, PT ;  /* 0x000000ff0000720b */ /* 0x008fc80003f0d000 */
[----:B------:R-:W-:-:S05]  /*01a0*/  SEL R9, RZ, 0x1, P0 ;  /* 0x00000001ff097807 */ /* 0x000fca0000000000 */
[----:B------:R-:W-:Y:S01]  /*01b0*/  STG.E desc[UR4][R6.64], R9 ;  /* 0x0000000906007986 */ /* 0x000fe2000c101904 */
[----:B------:R-:W-:Y:S05]  /*01c0*/  EXIT ;  /* 0x000000000000794d */ /* 0x000fea0003800000 */
.L_x_6:
        /* <DEDUP_REMOVED lines=11> */
.L_x_14:


//--------------------- .text._Z9getrf_1x1IffLi256ELb0EEviPPT_iPiS3_i --------------------------
	.section	.text._Z9getrf_1x1IffLi256ELb0EEviPPT_iPiS3_i,"ax",@progbits
	.align	128
        .global         _Z9getrf_1x1IffLi256ELb0EEviPPT_iPiS3_i
        .type           _Z9getrf_1x1IffLi256ELb0EEviPPT_iPiS3_i,@function
        .size           _Z9getrf_1x1IffLi256ELb0EEviPPT_iPiS3_i,(.L_x_15 - _Z9getrf_1x1IffLi256ELb0EEviPPT_iPiS3_i)
        .other          _Z9getrf_1x1IffLi256ELb0EEviPPT_iPiS3_i,@"STO_CUDA_ENTRY STV_DEFAULT"
_Z9getrf_1x1IffLi256ELb0EEviPPT_iPiS3_i:
.text._Z9getrf_1x1IffLi256ELb0EEviPPT_iPiS3_i:
        /* <DEDUP_REMOVED lines=15> */
[----:B------:R-:W-:-:S05]  /*00f0*/  VIADDMNMX R5, R0, 0xffffffff, R7, PT ;  /* 0xffffffff00057846 */ /* 0x000fca0003800107 */
[----:B0-----:R-:W-:Y:S02]  /*0100*/  IMAD.WIDE R2, R5, 0x8, R2 ;  /* 0x0000000805027825 */ /* 0x001fe400078e0202 */
[----:B------:R-:W0:Y:S04]  /*0110*/  LDC.64 R4, c[0x0][0x3a0] ;  /* 0x0000e800ff047b82 */ /* 0x000e280000000a00 */
[----:B-1----:R-:W2:Y:S04]  /*0120*/  LDG.E.64 R2, desc[UR4][R2.64] ;  /* 0x0000000402027981 */ /* 0x002ea8000c1e1b00 */
[----:B--2---:R-:W2:Y:S01]  /*0130*/  LDG.E R0, desc[UR4][R2.64] ;  /* 0x0000000402007981 */ /* 0x004ea2000c1e1900 */
[----:B0-----:R-:W-:Y:S01]  /*0140*/  IMAD.WIDE R4, R7, 0x4, R4 ;  /* 0x0000000407047825 */ /* 0x001fe200078e0204 */
[----:B--2---:R-:W-:-:S04]  /*0150*/  FSETP.NEU.AND P0, PT, R0, RZ, PT ;  /* 0x000000ff0000720b */ /* 0x004fc80003f0d000 */
[----:B------:R-:W-:-:S05]  /*0160*/  SEL R7, RZ, 0x1, P0 ;  /* 0x00000001ff077807 */ /* 0x000fca0000000000 */
[----:B------:R-:W-:Y:S01]  /*0170*/  STG.E desc[UR4][R4.64], R7 ;  /* 0x0000000704007986 */ /* 0x000fe2000c101904 */
[----:B------:R-:W-:Y:S05]  /*0180*/  EXIT ;  /* 0x000000000000794d */ /* 0x000fea0003800000 */
.L_x_7:
        /* <DEDUP_REMOVED lines=15> */
.L_x_15:


//--------------------- .nv.shared.reserved.0     --------------------------
	.section	.nv.shared.reserved.0,"aw",@nobits
	.weak		__nv_reservedSMEM_offset_0_alias
	.size		__nv_reservedSMEM_offset_0_alias, 0, 64
	.other		__nv_reservedSMEM_offset_0_alias,@"STO_CUDA_RESERVED_SHARED STV_DEFAULT"
__nv_reservedSMEM_offset_0_alias:
	.zero		0
	.zero		64


//--------------------- .nv.constant0._Z9getrf_1x1I7double2dLi256ELb1EEviPPT_iPiS4_i --------------------------
	.section	.nv.constant0._Z9getrf_1x1I7double2dLi256ELb1EEviPPT_iPiS4_i,"a",@progbits
	.sectionflags	@""
	.align	4
.nv.constant0._Z9getrf_1x1I7double2dLi256ELb1EEviPPT_iPiS4_i:
	.zero		940


//--------------------- .nv.constant0._Z9getrf_1x1I7double2dLi256ELb0EEviPPT_iPiS4_i --------------------------
	.section	.nv.constant0._Z9getrf_1x1I7double2dLi256ELb0EEviPPT_iPiS4_i,"a",@progbits
	.sectionflags	@""
	.align	4
.nv.constant0._Z9getrf_1x1I7double2dLi256ELb0EEviPPT_iPiS4_i:
	.zero		940


//--------------------- .nv.constant0._Z9getrf_1x1I6float2fLi256ELb1EEviPPT_iPiS4_i --------------------------
	.section	.nv.constant0._Z9getrf_1x1I6float2fLi256ELb1EEviPPT_iPiS4_i,"a",@progbits
	.sectionflags	@""
	.align	4
.nv.constant0._Z9getrf_1x1I6float2fLi256ELb1EEviPPT_iPiS4_i:
	.zero		940


//--------------------- .nv.constant0._Z9getrf_1x1I6float2fLi256ELb0EEviPPT_iPiS4_i --------------------------
	.section	.nv.constant0._Z9getrf_1x1I6float2fLi256ELb0EEviPPT_iPiS4_i,"a",@progbits
	.sectionflags	@""
	.align	4
.nv.constant0._Z9getrf_1x1I6float2fLi256ELb0EEviPPT_iPiS4_i:
	.zero		940


//--------------------- .nv.constant0._Z9getrf_1x1IddLi256ELb1EEviPPT_iPiS3_i --------------------------
	.section	.nv.constant0._Z9getrf_1x1IddLi256ELb1EEviPPT_iPiS3_i,"a",@progbits
	.sectionflags	@""
	.align	4
.nv.constant0._Z9getrf_1x1IddLi256ELb1EEviPPT_iPiS3_i:
	.zero		940


//--------------------- .nv.constant0._Z9getrf_1x1IddLi256ELb0EEviPPT_iPiS3_i --------------------------
	.section	.nv.constant0._Z9getrf_1x1IddLi256ELb0EEviPPT_iPiS3_i,"a",@progbits
	.sectionflags	@""
	.align	4
.nv.constant0._Z9getrf_1x1IddLi256ELb0EEviPPT_iPiS3_i:
	.zero		940


//--------------------- .nv.constant0._Z9getrf_1x1IffLi256ELb1EEviPPT_iPiS3_i --------------------------
	.section	.nv.constant0._Z9getrf_1x1IffLi256ELb1EEviPPT_iPiS3_i,"a",@progbits
	.sectionflags	@""
	.align	4
.nv.constant0._Z9getrf_1x1IffLi256ELb1EEviPPT_iPiS3_i:
	.zero		940


//--------------------- .nv.constant0._Z9getrf_1x1IffLi256ELb0EEviPPT_iPiS3_i --------------------------
	.section	.nv.constant0._Z9getrf_1x1IffLi256ELb0EEviPPT_iPiS3_i,"a",@progbits
	.sectionflags	@""
	.align	4
.nv.constant0._Z9getrf_1x1IffLi256ELb0EEviPPT_iPiS3_i:
	.zero		940


//--------------------- SYMBOLS --------------------------

	.type		.nv.reservedSmem.offset0,@object
	.size		.nv.reservedSmem.offset0,0x4
